//
// Generated by NVIDIA NVVM Compiler
//
// Compiler Build ID: CL-36424714
// Cuda compilation tools, release 13.0, V13.0.88
// Based on NVVM 20.0.0
//

.version 9.0
.target sm_100
.address_size 64

	// .globl	_Z11sgemm_naiveiiifPKfS0_fPf
// _ZZ11sgemm_tiledILi32EEviiifPKfS1_fPfE2As has been demoted
// _ZZ11sgemm_tiledILi32EEviiifPKfS1_fPfE2Bs has been demoted

.visible .entry _Z11sgemm_naiveiiifPKfS0_fPf(
	.param .u32 _Z11sgemm_naiveiiifPKfS0_fPf_param_0,
	.param .u32 _Z11sgemm_naiveiiifPKfS0_fPf_param_1,
	.param .u32 _Z11sgemm_naiveiiifPKfS0_fPf_param_2,
	.param .f32 _Z11sgemm_naiveiiifPKfS0_fPf_param_3,
	.param .u64 .ptr .align 1 _Z11sgemm_naiveiiifPKfS0_fPf_param_4,
	.param .u64 .ptr .align 1 _Z11sgemm_naiveiiifPKfS0_fPf_param_5,
	.param .f32 _Z11sgemm_naiveiiifPKfS0_fPf_param_6,
	.param .u64 .ptr .align 1 _Z11sgemm_naiveiiifPKfS0_fPf_param_7
)
{
	.reg .pred 	%p<13>;
	.reg .b32 	%r<92>;
	.reg .b32 	%f<73>;
	.reg .b64 	%rd<70>;

	ld.param.u32 	%r46, [_Z11sgemm_naiveiiifPKfS0_fPf_param_0];
	ld.param.u32 	%r44, [_Z11sgemm_naiveiiifPKfS0_fPf_param_1];
	ld.param.u32 	%r45, [_Z11sgemm_naiveiiifPKfS0_fPf_param_2];
	ld.param.f32 	%f13, [_Z11sgemm_naiveiiifPKfS0_fPf_param_3];
	ld.param.u64 	%rd4, [_Z11sgemm_naiveiiifPKfS0_fPf_param_4];
	ld.param.u64 	%rd5, [_Z11sgemm_naiveiiifPKfS0_fPf_param_5];
	ld.param.f32 	%f14, [_Z11sgemm_naiveiiifPKfS0_fPf_param_6];
	cvta.to.global.u64 	%rd1, %rd5;
	cvta.to.global.u64 	%rd2, %rd4;
	mov.u32 	%r47, %ctaid.x;
	mov.u32 	%r48, %ntid.x;
	mul.lo.s32 	%r1, %r47, %r48;
	mov.u32 	%r2, %tid.x;
	add.s32 	%r3, %r1, %r2;
	mov.u32 	%r49, %ctaid.y;
	mov.u32 	%r50, %ntid.y;
	mov.u32 	%r51, %tid.y;
	mad.lo.s32 	%r4, %r49, %r50, %r51;
	setp.ge.u32 	%p1, %r4, %r46;
	setp.ge.u32 	%p2, %r3, %r44;
	or.pred  	%p3, %p1, %p2;
	@%p3 bra 	$L__BB0_14;
	setp.lt.s32 	%p4, %r45, 1;
	mov.f32 	%f72, 0f00000000;
	@%p4 bra 	$L__BB0_13;
	mul.lo.s32 	%r5, %r45, %r4;
	and.b32  	%r6, %r45, 7;
	setp.lt.u32 	%p5, %r45, 8;
	mov.f32 	%f72, 0f00000000;
	mov.b32 	%r90, 0;
	@%p5 bra 	$L__BB0_5;
	and.b32  	%r90, %r45, 2147483640;
	neg.s32 	%r88, %r90;
	add.s32 	%r53, %r2, %r44;
	add.s32 	%r87, %r53, %r1;
	shl.b32 	%r10, %r44, 3;
	shl.b32 	%r54, %r44, 1;
	add.s32 	%r86, %r3, %r54;
	mad.lo.s32 	%r85, %r44, 3, %r3;
	shl.b32 	%r55, %r44, 2;
	add.s32 	%r84, %r3, %r55;
	mad.lo.s32 	%r83, %r44, 5, %r3;
	mad.lo.s32 	%r82, %r44, 6, %r3;
	mad.lo.s32 	%r81, %r44, 7, %r3;
	add.s32 	%r79, %r5, 3;
	mov.f32 	%f72, 0f00000000;
	mov.u32 	%r80, %r3;
$L__BB0_4:
	.pragma "nounroll";
	add.s32 	%r56, %r79, -3;
	mul.wide.u32 	%rd6, %r56, 4;
	add.s64 	%rd7, %rd2, %rd6;
	ld.global.f32 	%f19, [%rd7];
	mul.wide.u32 	%rd8, %r80, 4;
	add.s64 	%rd9, %rd1, %rd8;
	ld.global.f32 	%f20, [%rd9];
	fma.rn.f32 	%f21, %f19, %f20, %f72;
	add.s32 	%r57, %r79, -2;
	mul.wide.u32 	%rd10, %r57, 4;
	add.s64 	%rd11, %rd2, %rd10;
	ld.global.f32 	%f22, [%rd11];
	mul.wide.u32 	%rd12, %r87, 4;
	add.s64 	%rd13, %rd1, %rd12;
	ld.global.f32 	%f23, [%rd13];
	fma.rn.f32 	%f24, %f22, %f23, %f21;
	add.s32 	%r58, %r79, -1;
	mul.wide.u32 	%rd14, %r58, 4;
	add.s64 	%rd15, %rd2, %rd14;
	ld.global.f32 	%f25, [%rd15];
	mul.wide.u32 	%rd16, %r86, 4;
	add.s64 	%rd17, %rd1, %rd16;
	ld.global.f32 	%f26, [%rd17];
	fma.rn.f32 	%f27, %f25, %f26, %f24;
	add.s32 	%r59, %r79, 4;
	mul.wide.u32 	%rd18, %r79, 4;
	add.s64 	%rd19, %rd2, %rd18;
	ld.global.f32 	%f28, [%rd19];
	mul.wide.u32 	%rd20, %r85, 4;
	add.s64 	%rd21, %rd1, %rd20;
	ld.global.f32 	%f29, [%rd21];
	fma.rn.f32 	%f30, %f28, %f29, %f27;
	add.s32 	%r60, %r79, 1;
	mul.wide.u32 	%rd22, %r60, 4;
	add.s64 	%rd23, %rd2, %rd22;
	ld.global.f32 	%f31, [%rd23];
	mul.wide.u32 	%rd24, %r84, 4;
	add.s64 	%rd25, %rd1, %rd24;
	ld.global.f32 	%f32, [%rd25];
	fma.rn.f32 	%f33, %f31, %f32, %f30;
	add.s32 	%r61, %r79, 2;
	mul.wide.u32 	%rd26, %r61, 4;
	add.s64 	%rd27, %rd2, %rd26;
	ld.global.f32 	%f34, [%rd27];
	mul.wide.u32 	%rd28, %r83, 4;
	add.s64 	%rd29, %rd1, %rd28;
	ld.global.f32 	%f35, [%rd29];
	fma.rn.f32 	%f36, %f34, %f35, %f33;
	add.s32 	%r62, %r79, 3;
	mul.wide.u32 	%rd30, %r62, 4;
	add.s64 	%rd31, %rd2, %rd30;
	ld.global.f32 	%f37, [%rd31];
	mul.wide.u32 	%rd32, %r82, 4;
	add.s64 	%rd33, %rd1, %rd32;
	ld.global.f32 	%f38, [%rd33];
	fma.rn.f32 	%f39, %f37, %f38, %f36;
	mul.wide.u32 	%rd34, %r59, 4;
	add.s64 	%rd35, %rd2, %rd34;
	ld.global.f32 	%f40, [%rd35];
	mul.wide.u32 	%rd36, %r81, 4;
	add.s64 	%rd37, %rd1, %rd36;
	ld.global.f32 	%f41, [%rd37];
	fma.rn.f32 	%f72, %f40, %f41, %f39;
	add.s32 	%r88, %r88, 8;
	add.s32 	%r87, %r87, %r10;
	add.s32 	%r86, %r86, %r10;
	add.s32 	%r85, %r85, %r10;
	add.s32 	%r84, %r84, %r10;
	add.s32 	%r83, %r83, %r10;
	add.s32 	%r82, %r82, %r10;
	add.s32 	%r81, %r81, %r10;
	add.s32 	%r80, %r80, %r10;
	add.s32 	%r79, %r79, 8;
	setp.ne.s32 	%p6, %r88, 0;
	@%p6 bra 	$L__BB0_4;
$L__BB0_5:
	setp.eq.s32 	%p7, %r6, 0;
	@%p7 bra 	$L__BB0_13;
	and.b32  	%r39, %r45, 3;
	setp.lt.u32 	%p8, %r6, 4;
	@%p8 bra 	$L__BB0_8;
	add.s32 	%r63, %r90, %r5;
	mul.wide.u32 	%rd38, %r63, 4;
	add.s64 	%rd39, %rd2, %rd38;
	ld.global.f32 	%f43, [%rd39];
	mad.lo.s32 	%r64, %r90, %r44, %r3;
	mul.wide.u32 	%rd40, %r64, 4;
	add.s64 	%rd41, %rd1, %rd40;
	ld.global.f32 	%f44, [%rd41];
	fma.rn.f32 	%f45, %f43, %f44, %f72;
	add.s32 	%r65, %r63, 1;
	mul.wide.u32 	%rd42, %r65, 4;
	add.s64 	%rd43, %rd2, %rd42;
	ld.global.f32 	%f46, [%rd43];
	add.s32 	%r66, %r64, %r44;
	mul.wide.u32 	%rd44, %r66, 4;
	add.s64 	%rd45, %rd1, %rd44;
	ld.global.f32 	%f47, [%rd45];
	fma.rn.f32 	%f48, %f46, %f47, %f45;
	add.s32 	%r67, %r63, 2;
	mul.wide.u32 	%rd46, %r67, 4;
	add.s64 	%rd47, %rd2, %rd46;
	ld.global.f32 	%f49, [%rd47];
	add.s32 	%r68, %r66, %r44;
	mul.wide.u32 	%rd48, %r68, 4;
	add.s64 	%rd49, %rd1, %rd48;
	ld.global.f32 	%f50, [%rd49];
	fma.rn.f32 	%f51, %f49, %f50, %f48;
	add.s32 	%r69, %r63, 3;
	mul.wide.u32 	%rd50, %r69, 4;
	add.s64 	%rd51, %rd2, %rd50;
	ld.global.f32 	%f52, [%rd51];
	add.s32 	%r70, %r68, %r44;
	mul.wide.u32 	%rd52, %r70, 4;
	add.s64 	%rd53, %rd1, %rd52;
	ld.global.f32 	%f53, [%rd53];
	fma.rn.f32 	%f72, %f52, %f53, %f51;
	add.s32 	%r90, %r90, 4;
$L__BB0_8:
	setp.eq.s32 	%p9, %r39, 0;
	@%p9 bra 	$L__BB0_13;
	setp.eq.s32 	%p10, %r39, 1;
	@%p10 bra 	$L__BB0_11;
	add.s32 	%r71, %r90, %r5;
	mul.wide.u32 	%rd54, %r71, 4;
	add.s64 	%rd55, %rd2, %rd54;
	ld.global.f32 	%f55, [%rd55];
	mad.lo.s32 	%r72, %r90, %r44, %r3;
	mul.wide.u32 	%rd56, %r72, 4;
	add.s64 	%rd57, %rd1, %rd56;
	ld.global.f32 	%f56, [%rd57];
	fma.rn.f32 	%f57, %f55, %f56, %f72;
	add.s32 	%r73, %r71, 1;
	mul.wide.u32 	%rd58, %r73, 4;
	add.s64 	%rd59, %rd2, %rd58;
	ld.global.f32 	%f58, [%rd59];
	add.s32 	%r74, %r72, %r44;
	mul.wide.u32 	%rd60, %r74, 4;
	add.s64 	%rd61, %rd1, %rd60;
	ld.global.f32 	%f59, [%rd61];
	fma.rn.f32 	%f72, %f58, %f59, %f57;
	add.s32 	%r90, %r90, 2;
$L__BB0_11:
	and.b32  	%r75, %r45, 1;
	setp.eq.b32 	%p11, %r75, 1;
	not.pred 	%p12, %p11;
	@%p12 bra 	$L__BB0_13;
	add.s32 	%r76, %r90, %r5;
	mul.wide.u32 	%rd62, %r76, 4;
	add.s64 	%rd63, %rd2, %rd62;
	ld.global.f32 	%f60, [%rd63];
	mad.lo.s32 	%r77, %r90, %r44, %r3;
	mul.wide.u32 	%rd64, %r77, 4;
	add.s64 	%rd65, %rd1, %rd64;
	ld.global.f32 	%f61, [%rd65];
	fma.rn.f32 	%f72, %f60, %f61, %f72;
$L__BB0_13:
	ld.param.u64 	%rd69, [_Z11sgemm_naiveiiifPKfS0_fPf_param_7];
	mad.lo.s32 	%r78, %r44, %r4, %r3;
	cvta.to.global.u64 	%rd66, %rd69;
	mul.wide.u32 	%rd67, %r78, 4;
	add.s64 	%rd68, %rd66, %rd67;
	ld.global.f32 	%f62, [%rd68];
	mul.f32 	%f63, %f14, %f62;
	fma.rn.f32 	%f64, %f13, %f72, %f63;
	st.global.f32 	[%rd68], %f64;
$L__BB0_14:
	ret;

}
	// .globl	_Z11sgemm_tiledILi32EEviiifPKfS1_fPf
.visible .entry _Z11sgemm_tiledILi32EEviiifPKfS1_fPf(
	.param .u32 _Z11sgemm_tiledILi32EEviiifPKfS1_fPf_param_0,
	.param .u32 _Z11sgemm_tiledILi32EEviiifPKfS1_fPf_param_1,
	.param .u32 _Z11sgemm_tiledILi32EEviiifPKfS1_fPf_param_2,
	.param .f32 _Z11sgemm_tiledILi32EEviiifPKfS1_fPf_param_3,
	.param .u64 .ptr .align 1 _Z11sgemm_tiledILi32EEviiifPKfS1_fPf_param_4,
	.param .u64 .ptr .align 1 _Z11sgemm_tiledILi32EEviiifPKfS1_fPf_param_5,
	.param .f32 _Z11sgemm_tiledILi32EEviiifPKfS1_fPf_param_6,
	.param .u64 .ptr .align 1 _Z11sgemm_tiledILi32EEviiifPKfS1_fPf_param_7
)
{
	.reg .pred 	%p<12>;
	.reg .b32 	%r<46>;
	.reg .b32 	%f<116>;
	.reg .b64 	%rd<13>;
	// demoted variable
	.shared .align 4 .b8 _ZZ11sgemm_tiledILi32EEviiifPKfS1_fPfE2As[4096];
	// demoted variable
	.shared .align 4 .b8 _ZZ11sgemm_tiledILi32EEviiifPKfS1_fPfE2Bs[4096];
	ld.param.u32 	%r26, [_Z11sgemm_tiledILi32EEviiifPKfS1_fPf_param_0];
	ld.param.u32 	%r27, [_Z11sgemm_tiledILi32EEviiifPKfS1_fPf_param_1];
	ld.param.u32 	%r28, [_Z11sgemm_tiledILi32EEviiifPKfS1_fPf_param_2];
	ld.param.f32 	%f8, [_Z11sgemm_tiledILi32EEviiifPKfS1_fPf_param_3];
	ld.param.u64 	%rd3, [_Z11sgemm_tiledILi32EEviiifPKfS1_fPf_param_4];
	ld.param.u64 	%rd4, [_Z11sgemm_tiledILi32EEviiifPKfS1_fPf_param_5];
	ld.param.f32 	%f9, [_Z11sgemm_tiledILi32EEviiifPKfS1_fPf_param_6];
	ld.param.u64 	%rd5, [_Z11sgemm_tiledILi32EEviiifPKfS1_fPf_param_7];
	mov.u32 	%r1, %tid.y;
	mov.u32 	%r2, %tid.x;
	mov.u32 	%r3, %ctaid.y;
	mov.u32 	%r4, %ctaid.x;
	setp.lt.s32 	%p1, %r28, 1;
	mov.f32 	%f115, 0f00000000;
	@%p1 bra 	$L__BB1_7;
	shl.b32 	%r30, %r3, 5;
	add.s32 	%r5, %r30, %r1;
	shl.b32 	%r31, %r1, 7;
	mov.u32 	%r32, _ZZ11sgemm_tiledILi32EEviiifPKfS1_fPfE2As;
	add.s32 	%r6, %r32, %r31;
	shl.b32 	%r33, %r2, 2;
	add.s32 	%r7, %r6, %r33;
	shl.b32 	%r34, %r4, 5;
	add.s32 	%r8, %r34, %r2;
	mov.u32 	%r35, _ZZ11sgemm_tiledILi32EEviiifPKfS1_fPfE2Bs;
	add.s32 	%r10, %r35, %r33;
	add.s32 	%r9, %r10, %r31;
	mad.lo.s32 	%r36, %r1, %r27, %r2;
	add.s32 	%r44, %r36, %r34;
	shl.b32 	%r12, %r27, 5;
	mad.lo.s32 	%r42, %r28, %r5, %r2;
	cvta.to.global.u64 	%rd1, %rd3;
	cvta.to.global.u64 	%rd2, %rd4;
	mov.f32 	%f115, 0f00000000;
	mov.b32 	%r45, 0;
	mov.u32 	%r41, %r2;
	mov.u32 	%r43, %r1;
$L__BB1_2:
	setp.ge.s32 	%p2, %r5, %r26;
	setp.ge.s32 	%p3, %r41, %r28;
	mov.f32 	%f113, 0f00000000;
	or.pred  	%p4, %p2, %p3;
	@%p4 bra 	$L__BB1_4;
	mul.wide.u32 	%rd6, %r42, 4;
	add.s64 	%rd7, %rd1, %rd6;
	ld.global.f32 	%f113, [%rd7];
$L__BB1_4:
	setp.ge.s32 	%p5, %r8, %r27;
	st.shared.f32 	[%r7], %f113;
	setp.ge.s32 	%p6, %r43, %r28;
	mov.f32 	%f114, 0f00000000;
	or.pred  	%p7, %p6, %p5;
	@%p7 bra 	$L__BB1_6;
	mul.wide.s32 	%rd8, %r44, 4;
	add.s64 	%rd9, %rd2, %rd8;
	ld.global.f32 	%f114, [%rd9];
$L__BB1_6:
	st.shared.f32 	[%r9], %f114;
	bar.sync 	0;
	ld.shared.f32 	%f14, [%r6];
	ld.shared.f32 	%f15, [%r10];
	fma.rn.f32 	%f16, %f14, %f15, %f115;
	ld.shared.f32 	%f17, [%r6+4];
	ld.shared.f32 	%f18, [%r10+128];
	fma.rn.f32 	%f19, %f17, %f18, %f16;
	ld.shared.f32 	%f20, [%r6+8];
	ld.shared.f32 	%f21, [%r10+256];
	fma.rn.f32 	%f22, %f20, %f21, %f19;
	ld.shared.f32 	%f23, [%r6+12];
	ld.shared.f32 	%f24, [%r10+384];
	fma.rn.f32 	%f25, %f23, %f24, %f22;
	ld.shared.f32 	%f26, [%r6+16];
	ld.shared.f32 	%f27, [%r10+512];
	fma.rn.f32 	%f28, %f26, %f27, %f25;
	ld.shared.f32 	%f29, [%r6+20];
	ld.shared.f32 	%f30, [%r10+640];
	fma.rn.f32 	%f31, %f29, %f30, %f28;
	ld.shared.f32 	%f32, [%r6+24];
	ld.shared.f32 	%f33, [%r10+768];
	fma.rn.f32 	%f34, %f32, %f33, %f31;
	ld.shared.f32 	%f35, [%r6+28];
	ld.shared.f32 	%f36, [%r10+896];
	fma.rn.f32 	%f37, %f35, %f36, %f34;
	ld.shared.f32 	%f38, [%r6+32];
	ld.shared.f32 	%f39, [%r10+1024];
	fma.rn.f32 	%f40, %f38, %f39, %f37;
	ld.shared.f32 	%f41, [%r6+36];
	ld.shared.f32 	%f42, [%r10+1152];
	fma.rn.f32 	%f43, %f41, %f42, %f40;
	ld.shared.f32 	%f44, [%r6+40];
	ld.shared.f32 	%f45, [%r10+1280];
	fma.rn.f32 	%f46, %f44, %f45, %f43;
	ld.shared.f32 	%f47, [%r6+44];
	ld.shared.f32 	%f48, [%r10+1408];
	fma.rn.f32 	%f49, %f47, %f48, %f46;
	ld.shared.f32 	%f50, [%r6+48];
	ld.shared.f32 	%f51, [%r10+1536];
	fma.rn.f32 	%f52, %f50, %f51, %f49;
	ld.shared.f32 	%f53, [%r6+52];
	ld.shared.f32 	%f54, [%r10+1664];
	fma.rn.f32 	%f55, %f53, %f54, %f52;
	ld.shared.f32 	%f56, [%r6+56];
	ld.shared.f32 	%f57, [%r10+1792];
	fma.rn.f32 	%f58, %f56, %f57, %f55;
	ld.shared.f32 	%f59, [%r6+60];
	ld.shared.f32 	%f60, [%r10+1920];
	fma.rn.f32 	%f61, %f59, %f60, %f58;
	ld.shared.f32 	%f62, [%r6+64];
	ld.shared.f32 	%f63, [%r10+2048];
	fma.rn.f32 	%f64, %f62, %f63, %f61;
	ld.shared.f32 	%f65, [%r6+68];
	ld.shared.f32 	%f66, [%r10+2176];
	fma.rn.f32 	%f67, %f65, %f66, %f64;
	ld.shared.f32 	%f68, [%r6+72];
	ld.shared.f32 	%f69, [%r10+2304];
	fma.rn.f32 	%f70, %f68, %f69, %f67;
	ld.shared.f32 	%f71, [%r6+76];
	ld.shared.f32 	%f72, [%r10+2432];
	fma.rn.f32 	%f73, %f71, %f72, %f70;
	ld.shared.f32 	%f74, [%r6+80];
	ld.shared.f32 	%f75, [%r10+2560];
	fma.rn.f32 	%f76, %f74, %f75, %f73;
	ld.shared.f32 	%f77, [%r6+84];
	ld.shared.f32 	%f78, [%r10+2688];
	fma.rn.f32 	%f79, %f77, %f78, %f76;
	ld.shared.f32 	%f80, [%r6+88];
	ld.shared.f32 	%f81, [%r10+2816];
	fma.rn.f32 	%f82, %f80, %f81, %f79;
	ld.shared.f32 	%f83, [%r6+92];
	ld.shared.f32 	%f84, [%r10+2944];
	fma.rn.f32 	%f85, %f83, %f84, %f82;
	ld.shared.f32 	%f86, [%r6+96];
	ld.shared.f32 	%f87, [%r10+3072];
	fma.rn.f32 	%f88, %f86, %f87, %f85;
	ld.shared.f32 	%f89, [%r6+100];
	ld.shared.f32 	%f90, [%r10+3200];
	fma.rn.f32 	%f91, %f89, %f90, %f88;
	ld.shared.f32 	%f92, [%r6+104];
	ld.shared.f32 	%f93, [%r10+3328];
	fma.rn.f32 	%f94, %f92, %f93, %f91;
	ld.shared.f32 	%f95, [%r6+108];
	ld.shared.f32 	%f96, [%r10+3456];
	fma.rn.f32 	%f97, %f95, %f96, %f94;
	ld.shared.f32 	%f98, [%r6+112];
	ld.shared.f32 	%f99, [%r10+3584];
	fma.rn.f32 	%f100, %f98, %f99, %f97;
	ld.shared.f32 	%f101, [%r6+116];
	ld.shared.f32 	%f102, [%r10+3712];
	fma.rn.f32 	%f103, %f101, %f102, %f100;
	ld.shared.f32 	%f104, [%r6+120];
	ld.shared.f32 	%f105, [%r10+3840];
	fma.rn.f32 	%f106, %f104, %f105, %f103;
	ld.shared.f32 	%f107, [%r6+124];
	ld.shared.f32 	%f108, [%r10+3968];
	fma.rn.f32 	%f115, %f107, %f108, %f106;
	bar.sync 	0;
	add.s32 	%r45, %r45, 32;
	add.s32 	%r44, %r44, %r12;
	add.s32 	%r43, %r43, 32;
	add.s32 	%r42, %r42, 32;
	add.s32 	%r41, %r41, 32;
	setp.lt.s32 	%p8, %r45, %r28;
	@%p8 bra 	$L__BB1_2;
$L__BB1_7:
	shl.b32 	%r37, %r3, 5;
	add.s32 	%r24, %r37, %r1;
	shl.b32 	%r38, %r4, 5;
	add.s32 	%r39, %r38, %r2;
	setp.ge.s32 	%p9, %r24, %r26;
	setp.ge.s32 	%p10, %r39, %r27;
	or.pred  	%p11, %p9, %p10;
	@%p11 bra 	$L__BB1_9;
	mad.lo.s32 	%r40, %r27, %r24, %r39;
	cvta.to.global.u64 	%rd10, %rd5;
	mul.wide.u32 	%rd11, %r40, 4;
	add.s64 	%rd12, %rd10, %rd11;
	ld.global.f32 	%f109, [%rd12];
	mul.f32 	%f110, %f9, %f109;
	fma.rn.f32 	%f111, %f8, %f115, %f110;
	st.global.f32 	[%rd12], %f111;
$L__BB1_9:
	ret;

}


// ===== COMPILED SASS (sm_100) =====

	.target	sm_100

	.elftype	@"ET_EXEC"


//--------------------- .note.nv.tkinfo           --------------------------
	.section	.note.nv.tkinfo,"",@"SHT_NOTE"
	.sectionflags	@"SHF_NOTE_NV_TKINFO"
	.tkinfo
        /*0018*/ 	.word	0x00000002
        /*0030*/ 	.string	""
        /*0030*/ 	.string	"ptxas"
        /*0030*/ 	.string	"Cuda compilation tools, release 13.0, V13.0.88"
        /*0030*/ 	.string	"Build cuda_13.0.r13.0/compiler.36424714_0"
        /*0030*/ 	.string	"-arch sm_100 -m 64 "



//--------------------- .note.nv.cuinfo           --------------------------
	.section	.note.nv.cuinfo,"",@"SHT_NOTE"
	.sectionflags	@"SHF_NOTE_NV_CUINFO"
        /*0018*/ 	.short	0x0002
        /*001a*/ 	.short	0x0064
        /*001c*/ 	.short	0x0082
	.zero		2


//--------------------- .nv.info                  --------------------------
	.section	.nv.info,"",@"SHT_CUDA_INFO"
	.align	4


	//----- nvinfo : EIATTR_REGCOUNT
	.align		4
        /*0000*/ 	.byte	0x04, 0x2f
        /*0002*/ 	.short	(.L_1 - .L_0)
	.align		4
.L_0:
        /*0004*/ 	.word	index@(_Z11sgemm_naiveiiifPKfS0_fPf)
        /*0008*/ 	.word	0x00000020


	//----- nvinfo : EIATTR_FRAME_SIZE
	.align		4
.L_1:
        /*000c*/ 	.byte	0x04, 0x11
        /*000e*/ 	.short	(.L_3 - .L_2)
	.align		4
.L_2:
        /*0010*/ 	.word	index@(_Z11sgemm_naiveiiifPKfS0_fPf)
        /*0014*/ 	.word	0x00000000


	//----- nvinfo : EIATTR_REGCOUNT
	.align		4
.L_3:
        /*0018*/ 	.byte	0x04, 0x2f
        /*001a*/ 	.short	(.L_5 - .L_4)
	.align		4
.L_4:
        /*001c*/ 	.word	index@(_Z11sgemm_tiledILi32EEviiifPKfS1_fPf)
        /*0020*/ 	.word	0x00000020


	//----- nvinfo : EIATTR_FRAME_SIZE
	.align		4
.L_5:
        /*0024*/ 	.byte	0x04, 0x11
        /*0026*/ 	.short	(.L_7 - .L_6)
	.align		4
.L_6:
        /*0028*/ 	.word	index@(_Z11sgemm_tiledILi32EEviiifPKfS1_fPf)
        /*002c*/ 	.word	0x00000000


	//----- nvinfo : EIATTR_MIN_STACK_SIZE
	.align		4
.L_7:
        /*0030*/ 	.byte	0x04, 0x12
        /*0032*/ 	.short	(.L_9 - .L_8)
	.align		4
.L_8:
        /*0034*/ 	.word	index@(_Z11sgemm_tiledILi32EEviiifPKfS1_fPf)
        /*0038*/ 	.word	0x00000000


	//----- nvinfo : EIATTR_MIN_STACK_SIZE
	.align		4
.L_9:
        /*003c*/ 	.byte	0x04, 0x12
        /*003e*/ 	.short	(.L_11 - .L_10)
	.align		4
.L_10:
        /*0040*/ 	.word	index@(_Z11sgemm_naiveiiifPKfS0_fPf)
        /*0044*/ 	.word	0x00000000
.L_11:


//--------------------- .nv.compat                --------------------------
	.section	.nv.compat,"",@"SHT_CUDA_COMPAT_INFO"
	.align	4
        /*0000*/ 	.byte	0x02, 0x09, 0x00, 0x00, 0x02, 0x02, 0x01, 0x00, 0x02, 0x05, 0x05, 0x00, 0x03, 0x07, 0x01, 0x01
        /*0010*/ 	.byte	0x02, 0x03, 0x00, 0x00, 0x02, 0x06, 0x01, 0x00, 0x04, 0x0b, 0x08, 0x00, 0x09, 0x00, 0x00, 0x00
        /*0020*/ 	.byte	0x00, 0x00, 0x00, 0x00


//--------------------- .nv.info._Z11sgemm_tiledILi32EEviiifPKfS1_fPf --------------------------
	.section	.nv.info._Z11sgemm_tiledILi32EEviiifPKfS1_fPf,"",@"SHT_CUDA_INFO"
	.sectionflags	@""
	.align	4


	//----- nvinfo : EIATTR_CUDA_API_VERSION
	.align		4
        /*0000*/ 	.byte	0x04, 0x37
        /*0002*/ 	.short	(.L_13 - .L_12)
.L_12:
        /*0004*/ 	.word	0x00000082


	//----- nvinfo : EIATTR_KPARAM_INFO
	.align		4
.L_13:
        /*0008*/ 	.byte	0x04, 0x17
        /*000a*/ 	.short	(.L_15 - .L_14)
.L_14:
        /*000c*/ 	.word	0x00000000
        /*0010*/ 	.short	0x0007
        /*0012*/ 	.short	0x0028
        /*0014*/ 	.byte	0x00, 0xf5, 0x21, 0x00


	//----- nvinfo : EIATTR_KPARAM_INFO
	.align		4
.L_15:
        /*0018*/ 	.byte	0x04, 0x17
        /*001a*/ 	.short	(.L_17 - .L_16)
.L_16:
        /*001c*/ 	.word	0x00000000
        /*0020*/ 	.short	0x0006
        /*0022*/ 	.short	0x0020
        /*0024*/ 	.byte	0x00, 0xf0, 0x11, 0x00


	//----- nvinfo : EIATTR_KPARAM_INFO
	.align		4
.L_17:
        /*0028*/ 	.byte	0x04, 0x17
        /*002a*/ 	.short	(.L_19 - .L_18)
.L_18:
        /*002c*/ 	.word	0x00000000
        /*0030*/ 	.short	0x0005
        /*0032*/ 	.short	0x0018
        /*0034*/ 	.byte	0x00, 0xf5, 0x21, 0x00


	//----- nvinfo : EIATTR_KPARAM_INFO
	.align		4
.L_19:
        /*0038*/ 	.byte	0x04, 0x17
        /*003a*/ 	.short	(.L_21 - .L_20)
.L_20:
        /*003c*/ 	.word	0x00000000
        /*0040*/ 	.short	0x0004
        /*0042*/ 	.short	0x0010
        /*0044*/ 	.byte	0x00, 0xf5, 0x21, 0x00


	//----- nvinfo : EIATTR_KPARAM_INFO
	.align		4
.L_21:
        /*0048*/ 	.byte	0x04, 0x17
        /*004a*/ 	.short	(.L_23 - .L_22)
.L_22:
        /*004c*/ 	.word	0x00000000
        /*0050*/ 	.short	0x0003
        /*0052*/ 	.short	0x000c
        /*0054*/ 	.byte	0x00, 0xf0, 0x11, 0x00


	//----- nvinfo : EIATTR_KPARAM_INFO
	.align		4
.L_23:
        /*0058*/ 	.byte	0x04, 0x17
        /*005a*/ 	.short	(.L_25 - .L_24)
.L_24:
        /*005c*/ 	.word	0x00000000
        /*0060*/ 	.short	0x0002
        /*0062*/ 	.short	0x0008
        /*0064*/ 	.byte	0x00, 0xf0, 0x11, 0x00


	//----- nvinfo : EIATTR_KPARAM_INFO
	.align		4
.L_25:
        /*0068*/ 	.byte	0x04, 0x17
        /*006a*/ 	.short	(.L_27 - .L_26)
.L_26:
        /*006c*/ 	.word	0x00000000
        /*0070*/ 	.short	0x0001
        /*0072*/ 	.short	0x0004
        /*0074*/ 	.byte	0x00, 0xf0, 0x11, 0x00


	//----- nvinfo : EIATTR_KPARAM_INFO
	.align		4
.L_27:
        /*0078*/ 	.byte	0x04, 0x17
        /*007a*/ 	.short	(.L_29 - .L_28)
.L_28:
        /*007c*/ 	.word	0x00000000
        /*0080*/ 	.short	0x0000
        /*0082*/ 	.short	0x0000
        /*0084*/ 	.byte	0x00, 0xf0, 0x11, 0x00


	//----- nvinfo : EIATTR_SPARSE_MMA_MASK
	.align		4
.L_29:
        /*0088*/ 	.byte	0x03, 0x50
        /*008a*/ 	.short	0x0000


	//----- nvinfo : EIATTR_MAXREG_COUNT
	.align		4
        /*008c*/ 	.byte	0x03, 0x1b
        /*008e*/ 	.short	0x00ff


	//----- nvinfo : EIATTR_NUM_BARRIERS
	.align		4
        /*0090*/ 	.byte	0x02, 0x4c
        /*0092*/ 	.byte	0x01
	.zero		1


	//----- nvinfo : EIATTR_MERCURY_ISA_VERSION
	.align		4
        /*0094*/ 	.byte	0x03, 0x5f
        /*0096*/ 	.short	0x0101


	//----- nvinfo : EIATTR_VRC_CTA_INIT_COUNT
	.align		4
        /*0098*/ 	.byte	0x02, 0x4a
	.zero		1
	.zero		1


	//----- nvinfo : EIATTR_EXIT_INSTR_OFFSETS
	.align		4
        /*009c*/ 	.byte	0x04, 0x1c
        /*009e*/ 	.short	(.L_31 - .L_30)


	//   ....[0]....
.L_30:
        /*00a0*/ 	.word	0x00000840


	//   ....[1]....
        /*00a4*/ 	.word	0x000008e0


	//----- nvinfo : EIATTR_CBANK_PARAM_SIZE
	.align		4
.L_31:
        /*00a8*/ 	.byte	0x03, 0x19
        /*00aa*/ 	.short	0x0030


	//----- nvinfo : EIATTR_PARAM_CBANK
	.align		4
        /*00ac*/ 	.byte	0x04, 0x0a
        /*00ae*/ 	.short	(.L_33 - .L_32)
	.align		4
.L_32:
        /*00b0*/ 	.word	index@(.nv.constant0._Z11sgemm_tiledILi32EEviiifPKfS1_fPf)
        /*00b4*/ 	.short	0x0380
        /*00b6*/ 	.short	0x0030


	//----- nvinfo : EIATTR_SW_WAR
	.align		4
.L_33:
        /*00b8*/ 	.byte	0x04, 0x36
        /*00ba*/ 	.short	(.L_35 - .L_34)
.L_34:
        /*00bc*/ 	.word	0x00000008
.L_35:


//--------------------- .nv.info._Z11sgemm_naiveiiifPKfS0_fPf --------------------------
	.section	.nv.info._Z11sgemm_naiveiiifPKfS0_fPf,"",@"SHT_CUDA_INFO"
	.sectionflags	@""
	.align	4


	//----- nvinfo : EIATTR_CUDA_API_VERSION
	.align		4
        /*0000*/ 	.byte	0x04, 0x37
        /*0002*/ 	.short	(.L_37 - .L_36)
.L_36:
        /*0004*/ 	.word	0x00000082


	//----- nvinfo : EIATTR_KPARAM_INFO
	.align		4
.L_37:
        /*0008*/ 	.byte	0x04, 0x17
        /*000a*/ 	.short	(.L_39 - .L_38)
.L_38:
        /*000c*/ 	.word	0x00000000
        /*0010*/ 	.short	0x0007
        /*0012*/ 	.short	0x0028
        /*0014*/ 	.byte	0x00, 0xf5, 0x21, 0x00


	//----- nvinfo : EIATTR_KPARAM_INFO
	.align		4
.L_39:
        /*0018*/ 	.byte	0x04, 0x17
        /*001a*/ 	.short	(.L_41 - .L_40)
.L_40:
        /*001c*/ 	.word	0x00000000
        /*0020*/ 	.short	0x0006
        /*0022*/ 	.short	0x0020
        /*0024*/ 	.byte	0x00, 0xf0, 0x11, 0x00


	//----- nvinfo : EIATTR_KPARAM_INFO
	.align		4
.L_41:
        /*0028*/ 	.byte	0x04, 0x17
        /*002a*/ 	.short	(.L_43 - .L_42)
.L_42:
        /*002c*/ 	.word	0x00000000
        /*0030*/ 	.short	0x0005
        /*0032*/ 	.short	0x0018
        /*0034*/ 	.byte	0x00, 0xf5, 0x21, 0x00


	//----- nvinfo : EIATTR_KPARAM_INFO
	.align		4
.L_43:
        /*0038*/ 	.byte	0x04, 0x17
        /*003a*/ 	.short	(.L_45 - .L_44)
.L_44:
        /*003c*/ 	.word	0x00000000
        /*0040*/ 	.short	0x0004
        /*0042*/ 	.short	0x0010
        /*0044*/ 	.byte	0x00, 0xf5, 0x21, 0x00


	//----- nvinfo : EIATTR_KPARAM_INFO
	.align		4
.L_45:
        /*0048*/ 	.byte	0x04, 0x17
        /*004a*/ 	.short	(.L_47 - .L_46)
.L_46:
        /*004c*/ 	.word	0x00000000
        /*0050*/ 	.short	0x0003
        /*0052*/ 	.short	0x000c
        /*0054*/ 	.byte	0x00, 0xf0, 0x11, 0x00


	//----- nvinfo : EIATTR_KPARAM_INFO
	.align		4
.L_47:
        /*0058*/ 	.byte	0x04, 0x17
        /*005a*/ 	.short	(.L_49 - .L_48)
.L_48:
        /*005c*/ 	.word	0x00000000
        /*0060*/ 	.short	0x0002
        /*0062*/ 	.short	0x0008
        /*0064*/ 	.byte	0x00, 0xf0, 0x11, 0x00


	//----- nvinfo : EIATTR_KPARAM_INFO
	.align		4
.L_49:
        /*0068*/ 	.byte	0x04, 0x17
        /*006a*/ 	.short	(.L_51 - .L_50)
.L_50:
        /*006c*/ 	.word	0x00000000
        /*0070*/ 	.short	0x0001
        /*0072*/ 	.short	0x0004
        /*0074*/ 	.byte	0x00, 0xf0, 0x11, 0x00


	//----- nvinfo : EIATTR_KPARAM_INFO
	.align		4
.L_51:
        /*0078*/ 	.byte	0x04, 0x17
        /*007a*/ 	.short	(.L_53 - .L_52)
.L_52:
        /*007c*/ 	.word	0x00000000
        /*0080*/ 	.short	0x0000
        /*0082*/ 	.short	0x0000
        /*0084*/ 	.byte	0x00, 0xf0, 0x11, 0x00


	//----- nvinfo : EIATTR_SPARSE_MMA_MASK
	.align		4
.L_53:
        /*0088*/ 	.byte	0x03, 0x50
        /*008a*/ 	.short	0x0000


	//----- nvinfo : EIATTR_MAXREG_COUNT
	.align		4
        /*008c*/ 	.byte	0x03, 0x1b
        /*008e*/ 	.short	0x00ff


	//----- nvinfo : EIATTR_MERCURY_ISA_VERSION
	.align		4
        /*0090*/ 	.byte	0x03, 0x5f
        /*0092*/ 	.short	0x0101


	//----- nvinfo : EIATTR_VRC_CTA_INIT_COUNT
	.align		4
        /*0094*/ 	.byte	0x02, 0x4a
	.zero		1
	.zero		1


	//----- nvinfo : EIATTR_EXIT_INSTR_OFFSETS
	.align		4
        /*0098*/ 	.byte	0x04, 0x1c
        /*009a*/ 	.short	(.L_55 - .L_54)


	//   ....[0]....
.L_54:
        /*009c*/ 	.word	0x000000d0


	//   ....[1]....
        /*00a0*/ 	.word	0x00000ad0


	//----- nvinfo : EIATTR_CBANK_PARAM_SIZE
	.align		4
.L_55:
        /*00a4*/ 	.byte	0x03, 0x19
        /*00a6*/ 	.short	0x0030


	//----- nvinfo : EIATTR_PARAM_CBANK
	.align		4
        /*00a8*/ 	.byte	0x04, 0x0a
        /*00aa*/ 	.short	(.L_57 - .L_56)
	.align		4
.L_56:
        /*00ac*/ 	.word	index@(.nv.constant0._Z11sgemm_naiveiiifPKfS0_fPf)
        /*00b0*/ 	.short	0x0380
        /*00b2*/ 	.short	0x0030


	//----- nvinfo : EIATTR_SW_WAR
	.align		4
.L_57:
        /*00b4*/ 	.byte	0x04, 0x36
        /*00b6*/ 	.short	(.L_59 - .L_58)
.L_58:
        /*00b8*/ 	.word	0x00000008
.L_59:


//--------------------- .nv.callgraph             --------------------------
	.section	.nv.callgraph,"",@"SHT_CUDA_CALLGRAPH"
	.align	4
	.sectionentsize	8
	.align		4
        /*0000*/ 	.word	0x00000000
	.align		4
        /*0004*/ 	.word	0xffffffff
	.align		4
        /*0008*/ 	.word	0x00000000
	.align		4
        /*000c*/ 	.word	0xfffffffe
	.align		4
        /*0010*/ 	.word	0x00000000
	.align		4
        /*0014*/ 	.word	0xfffffffd
	.align		4
        /*0018*/ 	.word	0x00000000
	.align		4
        /*001c*/ 	.word	0xfffffffc


//--------------------- .text._Z11sgemm_tiledILi32EEviiifPKfS1_fPf --------------------------
	.section	.text._Z11sgemm_tiledILi32EEviiifPKfS1_fPf,"ax",@progbits
	.align	128
        .global         _Z11sgemm_tiledILi32EEviiifPKfS1_fPf
        .type           _Z11sgemm_tiledILi32EEviiifPKfS1_fPf,@function
        .size           _Z11sgemm_tiledILi32EEviiifPKfS1_fPf,(.L_x_8 - _Z11sgemm_tiledILi32EEviiifPKfS1_fPf)
        .other          _Z11sgemm_tiledILi32EEviiifPKfS1_fPf,@"STO_CUDA_ENTRY STV_DEFAULT"
_Z11sgemm_tiledILi32EEviiifPKfS1_fPf:
.text._Z11sgemm_tiledILi32EEviiifPKfS1_fPf:
[----:B------:R-:W-:Y:S01]  /*0000*/  LDC R1, c[0x0][0x37c] ;  /* 0x0000df00ff017b82 */ /* 0x000fe20000000800 */
[----:B------:R-:W0:Y:S01]  /*0010*/  LDCU UR7, c[0x0][0x388] ;  /* 0x00007100ff0777ac */ /* 0x000e220008000800 */
[----:B------:R-:W1:Y:S01]  /*0020*/  S2R R0, SR_TID.X ;  /* 0x0000000000007919 */ /* 0x000e620000002100 */
[----:B------:R-:W-:Y:S01]  /*0030*/  HFMA2 R25, -RZ, RZ, 0, 0 ;  /* 0x00000000ff197431 */ /* 0x000fe200000001ff */
[----:B------:R-:W2:Y:S01]  /*0040*/  LDCU.64 UR8, c[0x0][0x358] ;  /* 0x00006b00ff0877ac */ /* 0x000ea20008000a00 */
[----:B------:R-:W3:Y:S01]  /*0050*/  S2R R3, SR_CTAID.X ;  /* 0x0000000000037919 */ /* 0x000ee20000002500 */
[----:B------:R-:W4:Y:S01]  /*0060*/  S2R R5, SR_TID.Y ;  /* 0x0000000000057919 */ /* 0x000f220000002200 */
[----:B------:R-:W1:Y:S01]  /*0070*/  S2R R2, SR_CTAID.Y ;  /* 0x0000000000027919 */ /* 0x000e620000002600 */
[----:B0-----:R-:W-:-:S09]  /*0080*/  UISETP.GE.AND UP0, UPT, UR7, 0x1, UPT ;  /* 0x000000010700788c */ /* 0x001fd2000bf06270 */
[----:B--2---:R-:W-:Y:S05]  /*0090*/  BRA.U !UP0, `(.L_x_0) ;  /* 0x0000000508d47547 */ /* 0x004fea000b800000 */
[----:B------:R-:W0:Y:S01]  /*00a0*/  S2UR UR6, SR_CgaCtaId ;  /* 0x00000000000679c3 */ /* 0x000e220000008800 */
[----:B------:R-:W2:Y:S01]  /*00b0*/  LDCU UR10, c[0x0][0x384] ;  /* 0x00007080ff0a77ac */ /* 0x000ea20008000800 */
[-C--:B-1-3--:R-:W-:Y:S02]  /*00c0*/  LEA R6, R3, R0.reuse, 0x5 ;  /* 0x0000000003067211 */ /* 0x08afe400078e28ff */
[----:B----4-:R-:W-:Y:S01]  /*00d0*/  LEA R23, R2, R5, 0x5 ;  /* 0x0000000502177211 */ /* 0x010fe200078e28ff */
[----:B------:R-:W-:Y:S01]  /*00e0*/  UMOV UR4, 0x400 ;  /* 0x0000040000047882 */ /* 0x000fe20000000000 */
[----:B------:R-:W-:Y:S01]  /*00f0*/  MOV R25, RZ ;  /* 0x000000ff00197202 */ /* 0x000fe20000000f00 */
[----:B------:R-:W-:Y:S01]  /*0100*/  UIADD3 UR5, UPT, UPT, UR4, 0x1000, URZ ;  /* 0x0000100004057890 */ /* 0x000fe2000fffe0ff */
[----:B------:R-:W1:Y:S01]  /*0110*/  LDC R4, c[0x0][0x384] ;  /* 0x0000e100ff047b82 */ /* 0x000e620000000800 */
[----:B------:R-:W-:Y:S01]  /*0120*/  MOV R7, R0 ;  /* 0x0000000000077202 */ /* 0x000fe20000000f00 */
[--C-:B------:R-:W-:Y:S01]  /*0130*/  IMAD R16, R23, UR7, R0.reuse ;  /* 0x0000000717107c24 */ /* 0x100fe2000f8e0200 */
[----:B------:R-:W3:Y:S01]  /*0140*/  LDCU UR12, c[0x0][0x388] ;  /* 0x00007100ff0c77ac */ /* 0x000ee20008000800 */
[----:B------:R-:W4:Y:S01]  /*0150*/  LDCU UR11, c[0x0][0x380] ;  /* 0x00007000ff0b77ac */ /* 0x000f220008000800 */
[----:B--2---:R-:W-:Y:S01]  /*0160*/  IMAD R8, R5, UR10, R0 ;  /* 0x0000000a05087c24 */ /* 0x004fe2000f8e0200 */
[----:B------:R-:W-:-:S02]  /*0170*/  ISETP.GE.AND P1, PT, R6, UR10, PT ;  /* 0x0000000a06007c0c */ /* 0x000fc4000bf26270 */
[----:B------:R-:W-:Y:S01]  /*0180*/  MOV R6, R5 ;  /* 0x0000000500067202 */ /* 0x000fe20000000f00 */
[----:B0-----:R-:W-:Y:S01]  /*0190*/  ULEA UR4, UR6, UR4, 0x18 ;  /* 0x0000000406047291 */ /* 0x001fe2000f8ec0ff */
[----:B------:R-:W-:Y:S01]  /*01a0*/  LEA R17, R3, R8, 0x5 ;  /* 0x0000000803117211 */ /* 0x000fe200078e28ff */
[----:B------:R-:W-:-:S04]  /*01b0*/  ULEA UR5, UR6, UR5, 0x18 ;  /* 0x0000000506057291 */ /* 0x000fc8000f8ec0ff */
[C---:B------:R-:W-:Y:S01]  /*01c0*/  LEA R21, R5.reuse, UR4, 0x7 ;  /* 0x0000000405157c11 */ /* 0x040fe2000f8e38ff */
[----:B------:R-:W-:Y:S01]  /*01d0*/  UMOV UR4, URZ ;  /* 0x000000ff00047c82 */ /* 0x000fe20008000000 */
[C---:B------:R-:W-:Y:S02]  /*01e0*/  LEA R20, R0.reuse, UR5, 0x2 ;  /* 0x0000000500147c11 */ /* 0x040fe4000f8e10ff */
[----:B------:R-:W-:Y:S02]  /*01f0*/  LEA R19, R0, R21, 0x2 ;  /* 0x0000001500137211 */ /* 0x000fe400078e10ff */
[----:B---34-:R-:W-:-:S07]  /*0200*/  LEA R18, R5, R20, 0x7 ;  /* 0x0000001405127211 */ /* 0x018fce00078e38ff */
.L_x_1:
[----:B------:R-:W-:Y:S01]  /*0210*/  ISETP.GE.AND P0, PT, R7, UR12, PT ;  /* 0x0000000c07007c0c */ /* 0x000fe2000bf06270 */
[----:B------:R-:W-:Y:S01]  /*0220*/  HFMA2 R29, -RZ, RZ, 0, 0 ;  /* 0x00000000ff1d7431 */ /* 0x000fe200000001ff */
[----:B------:R-:W-:Y:S02]  /*0230*/  ISETP.GE.OR P2, PT, R6, UR12, P1 ;  /* 0x0000000c06007c0c */ /* 0x000fe40008f46670 */
[----:B------:R-:W-:Y:S02]  /*0240*/  ISETP.GE.OR P0, PT, R23, UR11, P0 ;  /* 0x0000000b17007c0c */ /* 0x000fe40008706670 */
[----:B------:R-:W-:-:S09]  /*0250*/  MOV R22, RZ ;  /* 0x000000ff00167202 */ /* 0x000fd20000000f00 */
[----:B------:R-:W0:Y:S08]  /*0260*/  @!P2 LDC.64 R8, c[0x0][0x398] ;  /* 0x0000e600ff08ab82 */ /* 0x000e300000000a00 */
[----:B------:R-:W2:Y:S01]  /*0270*/  @!P0 LDC.64 R10, c[0x0][0x390] ;  /* 0x0000e400ff0a8b82 */ /* 0x000ea20000000a00 */
[----:B0-----:R-:W-:-:S05]  /*0280*/  @!P2 IMAD.WIDE R8, R17, 0x4, R8 ;  /* 0x000000041108a825 */ /* 0x001fca00078e0208 */
[----:B------:R-:W3:Y:S01]  /*0290*/  @!P2 LDG.E R29, desc[UR8][R8.64] ;  /* 0x00000008081da981 */ /* 0x000ee2000c1e1900 */
[----:B--2---:R-:W-:-:S05]  /*02a0*/  @!P0 IMAD.WIDE.U32 R10, R16, 0x4, R10 ;  /* 0x00000004100a8825 */ /* 0x004fca00078e000a */
[----:B------:R-:W2:Y:S04]  /*02b0*/  @!P0 LDG.E R22, desc[UR8][R10.64] ;  /* 0x000000080a168981 */ /* 0x000ea8000c1e1900 */
[----:B--2---:R-:W-:Y:S04]  /*02c0*/  STS [R19], R22 ;  /* 0x0000001613007388 */ /* 0x004fe80000000800 */
[----:B---3--:R-:W-:Y:S01]  /*02d0*/  STS [R18], R29 ;  /* 0x0000001d12007388 */ /* 0x008fe20000000800 */
[----:B------:R-:W-:Y:S06]  /*02e0*/  BAR.SYNC.DEFER_BLOCKING 0x0 ;  /* 0x0000000000007b1d */ /* 0x000fec0000010000 */
[----:B------:R-:W-:Y:S04]  /*02f0*/  LDS R24, [R20] ;  /* 0x0000000014187984 */ /* 0x000fe80000000800 */
[----:B------:R-:W0:Y:S04]  /*0300*/  LDS.128 R12, [R21] ;  /* 0x00000000150c7984 */ /* 0x000e280000000c00 */
[----:B------:R-:W2:Y:S04]  /*0310*/  LDS R26, [R20+0x80] ;  /* 0x00008000141a7984 */ /* 0x000ea80000000800 */
[----:B------:R-:W3:Y:S04]  /*0320*/  LDS R27, [R20+0x100] ;  /* 0x00010000141b7984 */ /* 0x000ee80000000800 */
[----:B------:R-:W-:Y:S01]  /*0330*/  LDS.128 R8, [R21+0x10] ;  /* 0x0000100015087984 */ /* 0x000fe20000000c00 */
[----:B0-----:R-:W-:-:S03]  /*0340*/  FFMA R12, R12, R24, R25 ;  /* 0x000000180c0c7223 */ /* 0x001fc60000000019 */
[----:B------:R-:W0:Y:S01]  /*0350*/  LDS R25, [R20+0x180] ;  /* 0x0001800014197984 */ /* 0x000e220000000800 */
[----:B--2---:R-:W-:-:S03]  /*0360*/  FFMA R26, R26, R13, R12 ;  /* 0x0000000d1a1a7223 */ /* 0x004fc6000000000c */
[----:B------:R-:W2:Y:S04]  /*0370*/  LDS R13, [R20+0x200] ;  /* 0x00020000140d7984 */ /* 0x000ea80000000800 */
[----:B------:R-:W4:Y:S01]  /*0380*/  LDS R12, [R20+0x280] ;  /* 0x00028000140c7984 */ /* 0x000f220000000800 */
[----:B---3--:R-:W-:-:S03]  /*0390*/  FFMA R14, R27, R14, R26 ;  /* 0x0000000e1b0e7223 */ /* 0x008fc6000000001a */
[----:B------:R-:W-:Y:S01]  /*03a0*/  LDS R27, [R20+0x380] ;  /* 0x00038000141b7984 */ /* 0x000fe20000000800 */
[----:B0-----:R-:W-:-:S03]  /*03b0*/  FFMA R15, R25, R15, R14 ;  /* 0x0000000f190f7223 */ /* 0x001fc6000000000e */
[----:B------:R-:W0:Y:S01]  /*03c0*/  LDS R25, [R20+0x300] ;  /* 0x0003000014197984 */ /* 0x000e220000000800 */
[----:B--2---:R-:W-:-:S03]  /*03d0*/  FFMA R13, R8, R13, R15 ;  /* 0x0000000d080d7223 */ /* 0x004fc6000000000f */
[----:B------:R-:W-:Y:S01]  /*03e0*/  LDS R8, [R20+0x480] ;  /* 0x0004800014087984 */ /* 0x000fe20000000800 */
[----:B----4-:R-:W-:-:S03]  /*03f0*/  FFMA R22, R12, R9, R13 ;  /* 0x000000090c167223 */ /* 0x010fc6000000000d */
[----:B------:R-:W-:Y:S04]  /*0400*/  LDS R9, [R20+0x400] ;  /* 0x0004000014097984 */ /* 0x000fe80000000800 */
[----:B------:R-:W2:Y:S01]  /*0410*/  LDS.128 R12, [R21+0x20] ;  /* 0x00002000150c7984 */ /* 0x000ea20000000c00 */
[----:B0-----:R-:W-:-:S03]  /*0420*/  FFMA R10, R25, R10, R22 ;  /* 0x0000000a190a7223 */ /* 0x001fc60000000016 */
[----:B------:R-:W0:Y:S01]  /*0430*/  LDS R25, [R20+0x500] ;  /* 0x0005000014197984 */ /* 0x000e220000000800 */
[----:B------:R-:W-:-:S03]  /*0440*/  FFMA R11, R27, R11, R10 ;  /* 0x0000000b1b0b7223 */ /* 0x000fc6000000000a */
[----:B------:R-:W3:Y:S01]  /*0450*/  LDS R27, [R20+0x580] ;  /* 0x00058000141b7984 */ /* 0x000ee20000000800 */
[----:B--2---:R-:W-:-:S03]  /*0460*/  FFMA R9, R12, R9, R11 ;  /* 0x000000090c097223 */ /* 0x004fc6000000000b */
[----:B------:R-:W-:Y:S01]  /*0470*/  LDS R12, [R20+0x680] ;  /* 0x00068000140c7984 */ /* 0x000fe20000000800 */
[----:B------:R-:W-:-:S03]  /*0480*/  FFMA R22, R8, R13, R9 ;  /* 0x0000000d08167223 */ /* 0x000fc60000000009 */
[----:B------:R-:W-:Y:S04]  /*0490*/  LDS R13, [R20+0x600] ;  /* 0x00060000140d7984 */ /* 0x000fe80000000800 */
[----:B------:R-:W2:Y:S01]  /*04a0*/  LDS.128 R8, [R21+0x30] ;  /* 0x0000300015087984 */ /* 0x000ea20000000c00 */
[----:B0-----:R-:W-:-:S03]  /*04b0*/  FFMA R14, R25, R14, R22 ;  /* 0x0000000e190e7223 */ /* 0x001fc60000000016 */
[----:B------:R-:W0:Y:S01]  /*04c0*/  LDS R25, [R20+0x700] ;  /* 0x0007000014197984 */ /* 0x000e220000000800 */
[----:B---3--:R-:W-:-:S03]  /*04d0*/  FFMA R15, R27, R15, R14 ;  /* 0x0000000f1b0f7223 */ /* 0x008fc6000000000e */
        /* <DEDUP_REMOVED lines=16> */
[----:B------:R-:W-:Y:S01]  /*05e0*/  LDS R22, [R20+0xc80] ;  /* 0x000c800014167984 */ /* 0x000fe20000000800 */
[----:B---3--:R-:W-:-:S03]  /*05f0*/  FFMA R15, R27, R15, R14 ;  /* 0x0000000f1b0f7223 */ /* 0x008fc6000000000e */
[----:B------:R-:W0:Y:S04]  /*0600*/  LDS R27, [R20+0xb00] ;  /* 0x000b0000141b7984 */ /* 0x000e280000000800 */
[----:B------:R-:W-:Y:S01]  /*0610*/  LDS R25, [R20+0xd00] ;  /* 0x000d000014197984 */ /* 0x000fe20000000800 */
[----:B--2---:R-:W-:-:S03]  /*0620*/  FFMA R13, R8, R13, R15 ;  /* 0x0000000d080d7223 */ /* 0x004fc6000000000f */
[----:B------:R-:W2:Y:S01]  /*0630*/  LDS R8, [R20+0xb80] ;  /* 0x000b800014087984 */ /* 0x000ea20000000800 */
[----:B------:R-:W-:-:S03]  /*0640*/  FFMA R24, R12, R9, R13 ;  /* 0x000000090c187223 */ /* 0x000fc6000000000d */
[----:B------:R-:W-:Y:S04]  /*0650*/  LDS R9, [R20+0xc00] ;  /* 0x000c000014097984 */ /* 0x000fe80000000800 */
[----:B------:R-:W3:Y:S01]  /*0660*/  LDS.128 R12, [R21+0x60] ;  /* 0x00006000150c7984 */ /* 0x000ee20000000c00 */
[----:B0-----:R-:W-:-:S04]  /*0670*/  FFMA R27, R27, R10, R24 ;  /* 0x0000000a1b1b7223 */ /* 0x001fc80000000018 */
[----:B--2---:R-:W-:Y:S02]  /*0680*/  FFMA R11, R8, R11, R27 ;  /* 0x0000000b080b7223 */ /* 0x004fe4000000001b */
[----:B------:R-:W-:Y:S02]  /*0690*/  LDS R27, [R20+0xf80] ;  /* 0x000f8000141b7984 */ /* 0x000fe40000000800 */
[----:B---3--:R-:W-:Y:S02]  /*06a0*/  FFMA R9, R12, R9, R11 ;  /* 0x000000090c097223 */ /* 0x008fe4000000000b */
[----:B------:R-:W0:Y:S02]  /*06b0*/  LDS R12, [R20+0xd80] ;  /* 0x000d8000140c7984 */ /* 0x000e240000000800 */
[----:B------:R-:W-:Y:S02]  /*06c0*/  FFMA R24, R22, R13, R9 ;  /* 0x0000000d16187223 */ /* 0x000fe40000000009 */
[----:B------:R-:W-:Y:S04]  /*06d0*/  LDS R13, [R20+0xe00] ;  /* 0x000e0000140d7984 */ /* 0x000fe80000000800 */
[----:B------:R-:W2:Y:S01]  /*06e0*/  LDS.128 R8, [R21+0x70] ;  /* 0x0000700015087984 */ /* 0x000ea20000000c00 */
[----:B------:R-:W-:-:S03]  /*06f0*/  FFMA R25, R25, R14, R24 ;  /* 0x0000000e19197223 */ /* 0x000fc60000000018 */
[----:B------:R-:W3:Y:S04]  /*0700*/  LDS R22, [R20+0xe80] ;  /* 0x000e800014167984 */ /* 0x000ee80000000800 */
[----:B------:R-:W4:Y:S01]  /*0710*/  LDS R14, [R20+0xf00] ;  /* 0x000f0000140e7984 */ /* 0x000f220000000800 */
[----:B------:R-:W-:-:S04]  /*0720*/  UIADD3 UR4, UPT, UPT, UR4, 0x20, URZ ;  /* 0x0000002004047890 */ /* 0x000fc8000fffe0ff */
[----:B------:R-:W-:Y:S01]  /*0730*/  UISETP.GE.AND UP0, UPT, UR4, UR12, UPT ;  /* 0x0000000c0400728c */ /* 0x000fe2000bf06270 */
[----:B------:R-:W-:Y:S02]  /*0740*/  IADD3 R6, PT, PT, R6, 0x20, RZ ;  /* 0x0000002006067810 */ /* 0x000fe40007ffe0ff */
[----:B------:R-:W-:Y:S01]  /*0750*/  IADD3 R7, PT, PT, R7, 0x20, RZ ;  /* 0x0000002007077810 */ /* 0x000fe20007ffe0ff */
[----:B0-----:R-:W-:-:S04]  /*0760*/  FFMA R15, R12, R15, R25 ;  /* 0x0000000f0c0f7223 */ /* 0x001fc80000000019 */
[----:B--2---:R-:W-:-:S04]  /*0770*/  FFMA R13, R8, R13, R15 ;  /* 0x0000000d080d7223 */ /* 0x004fc8000000000f */
[----:B---3--:R-:W-:-:S04]  /*0780*/  FFMA R9, R22, R9, R13 ;  /* 0x0000000916097223 */ /* 0x008fc8000000000d */
[----:B----4-:R-:W-:Y:S01]  /*0790*/  FFMA R10, R14, R10, R9 ;  /* 0x0000000a0e0a7223 */ /* 0x010fe20000000009 */
[----:B-1----:R-:W-:Y:S02]  /*07a0*/  LEA R17, R4, R17, 0x5 ;  /* 0x0000001104117211 */ /* 0x002fe400078e28ff */
[----:B------:R-:W-:Y:S01]  /*07b0*/  IADD3 R16, PT, PT, R16, 0x20, RZ ;  /* 0x0000002010107810 */ /* 0x000fe20007ffe0ff */
[----:B------:R-:W-:Y:S01]  /*07c0*/  FFMA R25, R27, R11, R10 ;  /* 0x0000000b1b197223 */ /* 0x000fe2000000000a */
[----:B------:R-:W-:Y:S06]  /*07d0*/  BAR.SYNC.DEFER_BLOCKING 0x0 ;  /* 0x0000000000007b1d */ /* 0x000fec0000010000 */
[----:B------:R-:W-:Y:S05]  /*07e0*/  BRA.U !UP0, `(.L_x_1) ;  /* 0xfffffff908887547 */ /* 0x000fea000b83ffff */
.L_x_0:
[----:B------:R-:W0:Y:S01]  /*07f0*/  LDCU.64 UR6, c[0x0][0x380] ;  /* 0x00007000ff0677ac */ /* 0x000e220008000a00 */
[----:B-1-3--:R-:W-:Y:S02]  /*0800*/  LEA R0, R3, R0, 0x5 ;  /* 0x0000000003007211 */ /* 0x00afe400078e28ff */
[----:B----4-:R-:W-:Y:S02]  /*0810*/  LEA R5, R2, R5, 0x5 ;  /* 0x0000000502057211 */ /* 0x010fe400078e28ff */
[----:B0-----:R-:W-:-:S04]  /*0820*/  ISETP.GE.AND P0, PT, R0, UR7, PT ;  /* 0x0000000700007c0c */ /* 0x001fc8000bf06270 */
[----:B------:R-:W-:-:S13]  /*0830*/  ISETP.GE.OR P0, PT, R5, UR6, P0 ;  /* 0x0000000605007c0c */ /* 0x000fda0008706670 */
[----:B------:R-:W-:Y:S05]  /*0840*/  @P0 EXIT ;  /* 0x000000000000094d */ /* 0x000fea0003800000 */
[----:B------:R-:W0:Y:S01]  /*0850*/  LDC.64 R2, c[0x0][0x3a8] ;  /* 0x0000ea00ff027b82 */ /* 0x000e220000000a00 */
[----:B------:R-:W-:Y:S01]  /*0860*/  IMAD R5, R5, UR7, R0 ;  /* 0x0000000705057c24 */ /* 0x000fe2000f8e0200 */
[----:B------:R-:W1:Y:S01]  /*0870*/  LDCU UR4, c[0x0][0x3a0] ;  /* 0x00007400ff0477ac */ /* 0x000e620008000800 */
[----:B------:R-:W2:Y:S02]  /*0880*/  LDCU UR5, c[0x0][0x38c] ;  /* 0x00007180ff0577ac */ /* 0x000ea40008000800 */
[----:B0-----:R-:W-:-:S05]  /*0890*/  IMAD.WIDE.U32 R2, R5, 0x4, R2 ;  /* 0x0000000405027825 */ /* 0x001fca00078e0002 */
[----:B------:R-:W1:Y:S02]  /*08a0*/  LDG.E R0, desc[UR8][R2.64] ;  /* 0x0000000802007981 */ /* 0x000e64000c1e1900 */
[----:B-1----:R-:W-:-:S04]  /*08b0*/  FMUL R0, R0, UR4 ;  /* 0x0000000400007c20 */ /* 0x002fc80008400000 */
[----:B--2---:R-:W-:-:S05]  /*08c0*/  FFMA R25, R25, UR5, R0 ;  /* 0x0000000519197c23 */ /* 0x004fca0008000000 */
[----:B------:R-:W-:Y:S01]  /*08d0*/  STG.E desc[UR8][R2.64], R25 ;  /* 0x0000001902007986 */ /* 0x000fe2000c101908 */
[----:B------:R-:W-:Y:S05]  /*08e0*/  EXIT ;  /* 0x000000000000794d */ /* 0x000fea0003800000 */
.L_x_2:
[----:B------:R-:W-:-:S00]  /*08f0*/  BRA `(.L_x_2) ;  /* 0xfffffffc00fc7947 */ /* 0x000fc0000383ffff */
[----:B------:R-:W-:-:S00]  /*0900*/  NOP ;  /* 0x0000000000007918 */ /* 0x000fc00000000000 */
[----:B------:R-:W-:-:S00]  /*0910*/  NOP ;  /* 0x0000000000007918 */ /* 0x000fc00000000000 */
[----:B------:R-:W-:-:S00]  /*0920*/  NOP ;  /* 0x0000000000007918 */ /* 0x000fc00000000000 */
[----:B------:R-:W-:-:S00]  /*0930*/  NOP ;  /* 0x0000000000007918 */ /* 0x000fc00000000000 */
[----:B------:R-:W-:-:S00]  /*0940*/  NOP ;  /* 0x0000000000007918 */ /* 0x000fc00000000000 */
[----:B------:R-:W-:-:S00]  /*0950*/  NOP ;  /* 0x0000000000007918 */ /* 0x000fc00000000000 */
[----:B------:R-:W-:-:S00]  /*0960*/  NOP ;  /* 0x0000000000007918 */ /* 0x000fc00000000000 */
[----:B------:R-:W-:-:S00]  /*0970*/  NOP ;  /* 0x0000000000007918 */ /* 0x000fc00000000000 */
.L_x_8:


//--------------------- .text._Z11sgemm_naiveiiifPKfS0_fPf --------------------------
	.section	.text._Z11sgemm_naiveiiifPKfS0_fPf,"ax",@progbits
	.align	128
        .global         _Z11sgemm_naiveiiifPKfS0_fPf
        .type           _Z11sgemm_naiveiiifPKfS0_fPf,@function
        .size           _Z11sgemm_naiveiiifPKfS0_fPf,(.L_x_9 - _Z11sgemm_naiveiiifPKfS0_fPf)
        .other          _Z11sgemm_naiveiiifPKfS0_fPf,@"STO_CUDA_ENTRY STV_DEFAULT"
_Z11sgemm_naiveiiifPKfS0_fPf:
.text._Z11sgemm_naiveiiifPKfS0_fPf:
[----:B------:R-:W-:Y:S01]  /*0000*/  LDC R1, c[0x0][0x37c] ;  /* 0x0000df00ff017b82 */ /* 0x000fe20000000800 */
[----:B------:R-:W0:Y:S07]  /*0010*/  S2R R8, SR_TID.X ;  /* 0x0000000000087919 */ /* 0x000e2e0000002100 */
[----:B------:R-:W1:Y:S01]  /*0020*/  S2UR UR4, SR_CTAID.X ;  /* 0x00000000000479c3 */ /* 0x000e620000002500 */
[----:B------:R-:W1:Y:S01]  /*0030*/  LDCU UR5, c[0x0][0x360] ;  /* 0x00006c00ff0577ac */ /* 0x000e620008000800 */
[----:B------:R-:W2:Y:S06]  /*0040*/  S2R R2, SR_TID.Y ;  /* 0x0000000000027919 */ /* 0x000eac0000002200 */
[----:B------:R-:W2:Y:S08]  /*0050*/  S2UR UR6, SR_CTAID.Y ;  /* 0x00000000000679c3 */ /* 0x000eb00000002600 */
[----:B------:R-:W2:Y:S08]  /*0060*/  LDC R3, c[0x0][0x364] ;  /* 0x0000d900ff037b82 */ /* 0x000eb00000000800 */
[----:B------:R-:W3:Y:S01]  /*0070*/  LDC.64 R4, c[0x0][0x380] ;  /* 0x0000e000ff047b82 */ /* 0x000ee20000000a00 */
[----:B-1----:R-:W-:-:S06]  /*0080*/  UIMAD UR4, UR4, UR5, URZ ;  /* 0x00000005040472a4 */ /* 0x002fcc000f8e02ff */
[----:B0-----:R-:W-:Y:S01]  /*0090*/  IADD3 R0, PT, PT, R8, UR4, RZ ;  /* 0x0000000408007c10 */ /* 0x001fe2000fffe0ff */
[----:B--2---:R-:W-:-:S03]  /*00a0*/  IMAD R3, R3, UR6, R2 ;  /* 0x0000000603037c24 */ /* 0x004fc6000f8e0202 */
[----:B---3--:R-:W-:-:S04]  /*00b0*/  ISETP.GE.U32.AND P0, PT, R0, R5, PT ;  /* 0x000000050000720c */ /* 0x008fc80003f06070 */
[----:B------:R-:W-:-:S13]  /*00c0*/  ISETP.GE.U32.OR P0, PT, R3, R4, P0 ;  /* 0x000000040300720c */ /* 0x000fda0000706470 */
[----:B------:R-:W-:Y:S05]  /*00d0*/  @P0 EXIT ;  /* 0x000000000000094d */ /* 0x000fea0003800000 */
[----:B------:R-:W0:Y:S01]  /*00e0*/  LDC R2, c[0x0][0x388] ;  /* 0x0000e200ff027b82 */ /* 0x000e220000000800 */
[----:B------:R-:W1:Y:S01]  /*00f0*/  LDCU.64 UR6, c[0x0][0x358] ;  /* 0x00006b00ff0677ac */ /* 0x000e620008000a00 */
[----:B------:R-:W-:Y:S01]  /*0100*/  HFMA2 R25, -RZ, RZ, 0, 0 ;  /* 0x00000000ff197431 */ /* 0x000fe200000001ff */
[----:B0-----:R-:W-:-:S13]  /*0110*/  ISETP.GE.AND P0, PT, R2, 0x1, PT ;  /* 0x000000010200780c */ /* 0x001fda0003f06270 */
[----:B-1----:R-:W-:Y:S05]  /*0120*/  @!P0 BRA `(.L_x_3) ;  /* 0x0000000800448947 */ /* 0x002fea0003800000 */
[C---:B------:R-:W-:Y:S02]  /*0130*/  ISETP.GE.U32.AND P1, PT, R2.reuse, 0x8, PT ;  /* 0x000000080200780c */ /* 0x040fe40003f26070 */
[----:B------:R-:W-:Y:S02]  /*0140*/  LOP3.LUT R6, R2, 0x7, RZ, 0xc0, !PT ;  /* 0x0000000702067812 */ /* 0x000fe400078ec0ff */
[----:B------:R-:W-:Y:S02]  /*0150*/  MOV R25, RZ ;  /* 0x000000ff00197202 */ /* 0x000fe40000000f00 */
[----:B------:R-:W-:Y:S02]  /*0160*/  ISETP.NE.AND P0, PT, R6, RZ, PT ;  /* 0x000000ff0600720c */ /* 0x000fe40003f05270 */
[----:B------:R-:W-:-:S05]  /*0170*/  MOV R7, RZ ;  /* 0x000000ff00077202 */ /* 0x000fca0000000f00 */
[----:B------:R-:W-:Y:S06]  /*0180*/  @!P1 BRA `(.L_x_4) ;  /* 0x0000000400249947 */ /* 0x000fec0003800000 */
[----:B------:R-:W-:Y:S01]  /*0190*/  LOP3.LUT R7, R2, 0x7ffffff8, RZ, 0xc0, !PT ;  /* 0x7ffffff802077812 */ /* 0x000fe200078ec0ff */
[C---:B------:R-:W-:Y:S01]  /*01a0*/  IMAD R10, R5.reuse, 0x3, R0 ;  /* 0x00000003050a7824 */ /* 0x040fe200078e0200 */
[C---:B------:R-:W-:Y:S01]  /*01b0*/  IADD3 R4, PT, PT, R5.reuse, UR4, R8 ;  /* 0x0000000405047c10 */ /* 0x040fe2000fffe008 */
[C-C-:B------:R-:W-:Y:S01]  /*01c0*/  IMAD R14, R5.reuse, 0x5, R0.reuse ;  /* 0x00000005050e7824 */ /* 0x140fe200078e0200 */
[CC--:B------:R-:W-:Y:S01]  /*01d0*/  LEA R8, R5.reuse, R0.reuse, 0x1 ;  /* 0x0000000005087211 */ /* 0x0c0fe200078e08ff */
[C-C-:B------:R-:W-:Y:S01]  /*01e0*/  IMAD R9, R5.reuse, 0x6, R0.reuse ;  /* 0x0000000605097824 */ /* 0x140fe200078e0200 */
[C---:B------:R-:W-:Y:S01]  /*01f0*/  LEA R12, R5.reuse, R0, 0x2 ;  /* 0x00000000050c7211 */ /* 0x040fe200078e10ff */
[----:B------:R-:W-:Y:S01]  /*0200*/  IMAD R11, R5, 0x7, R0 ;  /* 0x00000007050b7824 */ /* 0x000fe200078e0200 */
[----:B------:R-:W-:Y:S01]  /*0210*/  MOV R25, RZ ;  /* 0x000000ff00197202 */ /* 0x000fe20000000f00 */
[----:B------:R-:W-:Y:S01]  /*0220*/  IMAD R15, R3, R2, 0x3 ;  /* 0x00000003030f7424 */ /* 0x000fe200078e0202 */
[----:B------:R-:W-:-:S02]  /*0230*/  MOV R13, R0 ;  /* 0x00000000000d7202 */ /* 0x000fc40000000f00 */
[----:B------:R-:W-:-:S07]  /*0240*/  IADD3 R24, PT, PT, -R7, RZ, RZ ;  /* 0x000000ff07187210 */ /* 0x000fce0007ffe1ff */
.L_x_5:
[----:B------:R-:W0:Y:S01]  /*0250*/  LDC.64 R20, c[0x0][0x390] ;  /* 0x0000e400ff147b82 */ /* 0x000e220000000a00 */
[----:B------:R-:W-:-:S07]  /*0260*/  IADD3 R23, PT, PT, R15, -0x3, RZ ;  /* 0xfffffffd0f177810 */ /* 0x000fce0007ffe0ff */
[----:B------:R-:W1:Y:S01]  /*0270*/  LDC.64 R16, c[0x0][0x398] ;  /* 0x0000e600ff107b82 */ /* 0x000e620000000a00 */
[----:B0-----:R-:W-:-:S06]  /*0280*/  IMAD.WIDE.U32 R22, R23, 0x4, R20 ;  /* 0x0000000417167825 */ /* 0x001fcc00078e0014 */
[----:B------:R-:W2:Y:S01]  /*0290*/  LDG.E R22, desc[UR6][R22.64] ;  /* 0x0000000616167981 */ /* 0x000ea2000c1e1900 */
[----:B-1----:R-:W-:-:S06]  /*02a0*/  IMAD.WIDE.U32 R18, R13, 0x4, R16 ;  /* 0x000000040d127825 */ /* 0x002fcc00078e0010 */
[----:B------:R-:W2:Y:S01]  /*02b0*/  LDG.E R18, desc[UR6][R18.64] ;  /* 0x0000000612127981 */ /* 0x000ea2000c1e1900 */
[----:B------:R-:W-:Y:S01]  /*02c0*/  IADD3 R27, PT, PT, R15, -0x2, RZ ;  /* 0xfffffffe0f1b7810 */ /* 0x000fe20007ffe0ff */
[----:B------:R-:W-:-:S06]  /*02d0*/  IMAD.WIDE.U32 R28, R4, 0x4, R16 ;  /* 0x00000004041c7825 */ /* 0x000fcc00078e0010 */
[----:B------:R-:W3:Y:S01]  /*02e0*/  LDG.E R28, desc[UR6][R28.64] ;  /* 0x000000061c1c7981 */ /* 0x000ee2000c1e1900 */
[----:B--2---:R-:W-:Y:S01]  /*02f0*/  FFMA R25, R22, R18, R25 ;  /* 0x0000001216197223 */ /* 0x004fe20000000019 */
[----:B------:R-:W-:Y:S01]  /*0300*/  IMAD.WIDE.U32 R22, R27, 0x4, R20 ;  /* 0x000000041b167825 */ /* 0x000fe200078e0014 */
[----:B------:R-:W-:-:S05]  /*0310*/  IADD3 R27, PT, PT, R15, -0x1, RZ ;  /* 0xffffffff0f1b7810 */ /* 0x000fca0007ffe0ff */
[----:B------:R-:W-:Y:S01]  /*0320*/  IMAD.WIDE.U32 R26, R27, 0x4, R20 ;  /* 0x000000041b1a7825 */ /* 0x000fe200078e0014 */
[----:B------:R-:W3:Y:S04]  /*0330*/  LDG.E R22, desc[UR6][R22.64] ;  /* 0x0000000616167981 */ /* 0x000ee8000c1e1900 */
[----:B------:R0:W2:Y:S02]  /*0340*/  LDG.E R18, desc[UR6][R26.64] ;  /* 0x000000061a127981 */ /* 0x0000a4000c1e1900 */
[----:B0-----:R-:W-:-:S05]  /*0350*/  IMAD.WIDE.U32 R26, R8, 0x4, R16 ;  /* 0x00000004081a7825 */ /* 0x001fca00078e0010 */
[----:B------:R-:W2:Y:S01]  /*0360*/  LDG.E R19, desc[UR6][R26.64] ;  /* 0x000000061a137981 */ /* 0x000ea2000c1e1900 */
[----:B------:R-:W-:Y:S01]  /*0370*/  IADD3 R23, PT, PT, R15, 0x1, RZ ;  /* 0x000000010f177810 */ /* 0x000fe20007ffe0ff */
[----:B---3--:R-:W-:-:S04]  /*0380*/  FFMA R25, R22, R28, R25 ;  /* 0x0000001c16197223 */ /* 0x008fc80000000019 */
[----:B--2---:R-:W-:Y:S01]  /*0390*/  FFMA R25, R18, R19, R25 ;  /* 0x0000001312197223 */ /* 0x004fe20000000019 */
[----:B------:R-:W-:-:S05]  /*03a0*/  IMAD.WIDE.U32 R18, R15, 0x4, R20 ;  /* 0x000000040f127825 */ /* 0x000fca00078e0014 */
[----:B------:R0:W2:Y:S02]  /*03b0*/  LDG.E R28, desc[UR6][R18.64] ;  /* 0x00000006121c7981 */ /* 0x0000a4000c1e1900 */
[----:B0-----:R-:W-:-:S04]  /*03c0*/  IMAD.WIDE.U32 R18, R23, 0x4, R20 ;  /* 0x0000000417127825 */ /* 0x001fc800078e0014 */
[--C-:B------:R-:W-:Y:S02]  /*03d0*/  IMAD.WIDE.U32 R22, R10, 0x4, R16.reuse ;  /* 0x000000040a167825 */ /* 0x100fe400078e0010 */
[----:B------:R-:W3:Y:S04]  /*03e0*/  LDG.E R18, desc[UR6][R18.64] ;  /* 0x0000000612127981 */ /* 0x000ee8000c1e1900 */
[----:B------:R0:W2:Y:S02]  /*03f0*/  LDG.E R29, desc[UR6][R22.64] ;  /* 0x00000006161d7981 */ /* 0x0000a4000c1e1900 */
[----:B0-----:R-:W-:-:S05]  /*0400*/  IMAD.WIDE.U32 R22, R12, 0x4, R16 ;  /* 0x000000040c167825 */ /* 0x001fca00078e0010 */
[----:B------:R0:W3:Y:S01]  /*0410*/  LDG.E R26, desc[UR6][R22.64] ;  /* 0x00000006161a7981 */ /* 0x0000e2000c1e1900 */
[C---:B------:R-:W-:Y:S02]  /*0420*/  IADD3 R27, PT, PT, R15.reuse, 0x3, RZ ;  /* 0x000000030f1b7810 */ /* 0x040fe40007ffe0ff */
[C---:B0-----:R-:W-:Y:S01]  /*0430*/  IADD3 R23, PT, PT, R15.reuse, 0x4, RZ ;  /* 0x000000040f177810 */ /* 0x041fe20007ffe0ff */
[----:B--2---:R-:W-:Y:S01]  /*0440*/  FFMA R25, R28, R29, R25 ;  /* 0x0000001d1c197223 */ /* 0x004fe20000000019 */
[----:B------:R-:W-:-:S05]  /*0450*/  IADD3 R29, PT, PT, R15, 0x2, RZ ;  /* 0x000000020f1d7810 */ /* 0x000fca0007ffe0ff */
[----:B------:R-:W-:-:S06]  /*0460*/  IMAD.WIDE.U32 R28, R29, 0x4, R20 ;  /* 0x000000041d1c7825 */ /* 0x000fcc00078e0014 */
[----:B------:R-:W2:Y:S01]  /*0470*/  LDG.E R28, desc[UR6][R28.64] ;  /* 0x000000061c1c7981 */ /* 0x000ea2000c1e1900 */
[----:B---3--:R-:W-:Y:S01]  /*0480*/  FFMA R25, R18, R26, R25 ;  /* 0x0000001a12197223 */ /* 0x008fe20000000019 */
[----:B------:R-:W-:-:S04]  /*0490*/  IMAD.WIDE.U32 R18, R14, 0x4, R16 ;  /* 0x000000040e127825 */ /* 0x000fc800078e0010 */
[--C-:B------:R-:W-:Y:S02]  /*04a0*/  IMAD.WIDE.U32 R26, R27, 0x4, R20.reuse ;  /* 0x000000041b1a7825 */ /* 0x100fe400078e0014 */
[----:B------:R-:W2:Y:S02]  /*04b0*/  LDG.E R18, desc[UR6][R18.64] ;  /* 0x0000000612127981 */ /* 0x000ea4000c1e1900 */
[----:B------:R-:W-:Y:S02]  /*04c0*/  IMAD.WIDE.U32 R20, R23, 0x4, R20 ;  /* 0x0000000417147825 */ /* 0x000fe400078e0014 */
[----:B------:R-:W3:Y:S02]  /*04d0*/  LDG.E R26, desc[UR6][R26.64] ;  /* 0x000000061a1a7981 */ /* 0x000ee4000c1e1900 */
[--C-:B------:R-:W-:Y:S02]  /*04e0*/  IMAD.WIDE.U32 R22, R9, 0x4, R16.reuse ;  /* 0x0000000409167825 */ /* 0x100fe400078e0010 */
[----:B------:R-:W4:Y:S02]  /*04f0*/  LDG.E R20, desc[UR6][R20.64] ;  /* 0x0000000614147981 */ /* 0x000f24000c1e1900 */
[----:B------:R-:W-:-:S02]  /*0500*/  IMAD.WIDE.U32 R16, R11, 0x4, R16 ;  /* 0x000000040b107825 */ /* 0x000fc400078e0010 */
[----:B------:R-:W3:Y:S04]  /*0510*/  LDG.E R23, desc[UR6][R22.64] ;  /* 0x0000000616177981 */ /* 0x000ee8000c1e1900 */
[----:B------:R-:W4:Y:S01]  /*0520*/  LDG.E R16, desc[UR6][R16.64] ;  /* 0x0000000610107981 */ /* 0x000f22000c1e1900 */
[----:B------:R-:W-:-:S04]  /*0530*/  IADD3 R24, PT, PT, R24, 0x8, RZ ;  /* 0x0000000818187810 */ /* 0x000fc80007ffe0ff */
[----:B------:R-:W-:Y:S02]  /*0540*/  ISETP.NE.AND P1, PT, R24, RZ, PT ;  /* 0x000000ff1800720c */ /* 0x000fe40003f25270 */
[----:B------:R-:W-:Y:S02]  /*0550*/  IADD3 R15, PT, PT, R15, 0x8, RZ ;  /* 0x000000080f0f7810 */ /* 0x000fe40007ffe0ff */
[C---:B------:R-:W-:Y:S02]  /*0560*/  LEA R4, R5.reuse, R4, 0x3 ;  /* 0x0000000405047211 */ /* 0x040fe400078e18ff */
[C---:B------:R-:W-:Y:S02]  /*0570*/  LEA R8, R5.reuse, R8, 0x3 ;  /* 0x0000000805087211 */ /* 0x040fe400078e18ff */
[C---:B------:R-:W-:Y:S02]  /*0580*/  LEA R10, R5.reuse, R10, 0x3 ;  /* 0x0000000a050a7211 */ /* 0x040fe400078e18ff */
[----:B------:R-:W-:-:S02]  /*0590*/  LEA R12, R5, R12, 0x3 ;  /* 0x0000000c050c7211 */ /* 0x000fc400078e18ff */
[C---:B------:R-:W-:Y:S02]  /*05a0*/  LEA R14, R5.reuse, R14, 0x3 ;  /* 0x0000000e050e7211 */ /* 0x040fe400078e18ff */
[C---:B------:R-:W-:Y:S02]  /*05b0*/  LEA R9, R5.reuse, R9, 0x3 ;  /* 0x0000000905097211 */ /* 0x040fe400078e18ff */
[C---:B------:R-:W-:Y:S02]  /*05c0*/  LEA R11, R5.reuse, R11, 0x3 ;  /* 0x0000000b050b7211 */ /* 0x040fe400078e18ff */
[----:B------:R-:W-:Y:S01]  /*05d0*/  LEA R13, R5, R13, 0x3 ;  /* 0x0000000d050d7211 */ /* 0x000fe200078e18ff */
[----:B--2---:R-:W-:-:S04]  /*05e0*/  FFMA R25, R28, R18, R25 ;  /* 0x000000121c197223 */ /* 0x004fc80000000019 */
[----:B---3--:R-:W-:-:S04]  /*05f0*/  FFMA R25, R26, R23, R25 ;  /* 0x000000171a197223 */ /* 0x008fc80000000019 */
[----:B----4-:R-:W-:Y:S01]  /*0600*/  FFMA R25, R20, R16, R25 ;  /* 0x0000001014197223 */ /* 0x010fe20000000019 */
[----:B------:R-:W-:Y:S06]  /*0610*/  @P1 BRA `(.L_x_5) ;  /* 0xfffffffc000c1947 */ /* 0x000fec000383ffff */
.L_x_4:
[----:B------:R-:W-:Y:S05]  /*0620*/  @!P0 BRA `(.L_x_3) ;  /* 0x0000000400048947 */ /* 0x000fea0003800000 */
[----:B------:R-:W-:Y:S02]  /*0630*/  ISETP.GE.U32.AND P0, PT, R6, 0x4, PT ;  /* 0x000000040600780c */ /* 0x000fe40003f06070 */
[----:B------:R-:W-:-:S04]  /*0640*/  LOP3.LUT R24, R2, 0x3, RZ, 0xc0, !PT ;  /* 0x0000000302187812 */ /* 0x000fc800078ec0ff */
[----:B------:R-:W-:-:S07]  /*0650*/  ISETP.NE.AND P1, PT, R24, RZ, PT ;  /* 0x000000ff1800720c */ /* 0x000fce0003f25270 */
[----:B------:R-:W-:Y:S06]  /*0660*/  @!P0 BRA `(.L_x_6) ;  /* 0x00000000007c8947 */ /* 0x000fec0003800000 */
[----:B------:R-:W0:Y:S01]  /*0670*/  LDC.64 R8, c[0x0][0x398] ;  /* 0x0000e600ff087b82 */ /* 0x000e220000000a00 */
[----:B------:R-:W-:Y:S02]  /*0680*/  IMAD R13, R3, R2, R7 ;  /* 0x00000002030d7224 */ /* 0x000fe400078e0207 */
[----:B------:R-:W-:-:S03]  /*0690*/  IMAD R6, R7, R5, R0 ;  /* 0x0000000507067224 */ /* 0x000fc600078e0200 */
[C---:B------:R-:W-:Y:S02]  /*06a0*/  IADD3 R21, PT, PT, R13.reuse, 0x1, RZ ;  /* 0x000000010d157810 */ /* 0x040fe40007ffe0ff */
[----:B------:R-:W1:Y:S01]  /*06b0*/  LDC.64 R10, c[0x0][0x390] ;  /* 0x0000e400ff0a7b82 */ /* 0x000e620000000a00 */
[C---:B------:R-:W-:Y:S02]  /*06c0*/  IADD3 R15, PT, PT, R13.reuse, 0x2, RZ ;  /* 0x000000020d0f7810 */ /* 0x040fe40007ffe0ff */
[----:B------:R-:W-:Y:S01]  /*06d0*/  IADD3 R27, PT, PT, R13, 0x3, RZ ;  /* 0x000000030d1b7810 */ /* 0x000fe20007ffe0ff */
[C---:B0-----:R-:W-:Y:S01]  /*06e0*/  IMAD.WIDE.U32 R18, R6.reuse, 0x4, R8 ;  /* 0x0000000406127825 */ /* 0x041fe200078e0008 */
[----:B------:R-:W-:-:S04]  /*06f0*/  IADD3 R6, PT, PT, R6, R5, RZ ;  /* 0x0000000506067210 */ /* 0x000fc80007ffe0ff */
[CC--:B------:R-:W-:Y:S01]  /*0700*/  IADD3 R14, PT, PT, R6.reuse, R5.reuse, RZ ;  /* 0x00000005060e7210 */ /* 0x0c0fe20007ffe0ff */
[--C-:B-1----:R-:W-:Y:S01]  /*0710*/  IMAD.WIDE.U32 R22, R13, 0x4, R10.reuse ;  /* 0x000000040d167825 */ /* 0x102fe200078e000a */
[----:B------:R-:W2:Y:S03]  /*0720*/  LDG.E R18, desc[UR6][R18.64] ;  /* 0x0000000612127981 */ /* 0x000ea6000c1e1900 */
[----:B------:R-:W-:Y:S01]  /*0730*/  IMAD.WIDE.U32 R20, R21, 0x4, R10 ;  /* 0x0000000415147825 */ /* 0x000fe200078e000a */
[----:B------:R-:W2:Y:S03]  /*0740*/  LDG.E R4, desc[UR6][R22.64] ;  /* 0x0000000616047981 */ /* 0x000ea6000c1e1900 */
[----:B------:R-:W-:Y:S01]  /*0750*/  IMAD.WIDE.U32 R16, R6, 0x4, R8 ;  /* 0x0000000406107825 */ /* 0x000fe200078e0008 */
[----:B------:R-:W-:Y:S01]  /*0760*/  IADD3 R29, PT, PT, R14, R5, RZ ;  /* 0x000000050e1d7210 */ /* 0x000fe20007ffe0ff */
[----:B------:R-:W3:Y:S02]  /*0770*/  LDG.E R20, desc[UR6][R20.64] ;  /* 0x0000000614147981 */ /* 0x000ee4000c1e1900 */
[----:B------:R-:W-:-:S02]  /*0780*/  IMAD.WIDE.U32 R12, R15, 0x4, R10 ;  /* 0x000000040f0c7825 */ /* 0x000fc400078e000a */
[----:B------:R-:W3:Y:S02]  /*0790*/  LDG.E R17, desc[UR6][R16.64] ;  /* 0x0000000610117981 */ /* 0x000ee4000c1e1900 */
[----:B------:R-:W-:Y:S02]  /*07a0*/  IMAD.WIDE.U32 R14, R14, 0x4, R8 ;  /* 0x000000040e0e7825 */ /* 0x000fe400078e0008 */
[----:B------:R-:W4:Y:S02]  /*07b0*/  LDG.E R13, desc[UR6][R12.64] ;  /* 0x000000060c0d7981 */ /* 0x000f24000c1e1900 */
[----:B------:R-:W-:Y:S02]  /*07c0*/  IMAD.WIDE.U32 R10, R27, 0x4, R10 ;  /* 0x000000041b0a7825 */ /* 0x000fe400078e000a */
[----:B------:R-:W4:Y:S02]  /*07d0*/  LDG.E R14, desc[UR6][R14.64] ;  /* 0x000000060e0e7981 */ /* 0x000f24000c1e1900 */
[----:B------:R-:W-:-:S02]  /*07e0*/  IMAD.WIDE.U32 R8, R29, 0x4, R8 ;  /* 0x000000041d087825 */ /* 0x000fc400078e0008 */
[----:B------:R-:W5:Y:S04]  /*07f0*/  LDG.E R11, desc[UR6][R10.64] ;  /* 0x000000060a0b7981 */ /* 0x000f68000c1e1900 */
[----:B------:R-:W5:Y:S01]  /*0800*/  LDG.E R8, desc[UR6][R8.64] ;  /* 0x0000000608087981 */ /* 0x000f62000c1e1900 */
[----:B------:R-:W-:Y:S01]  /*0810*/  IADD3 R7, PT, PT, R7, 0x4, RZ ;  /* 0x0000000407077810 */ /* 0x000fe20007ffe0ff */
[----:B--2---:R-:W-:-:S04]  /*0820*/  FFMA R25, R4, R18, R25 ;  /* 0x0000001204197223 */ /* 0x004fc80000000019 */
[----:B---3--:R-:W-:-:S04]  /*0830*/  FFMA R20, R20, R17, R25 ;  /* 0x0000001114147223 */ /* 0x008fc80000000019 */
[----:B----4-:R-:W-:-:S04]  /*0840*/  FFMA R20, R13, R14, R20 ;  /* 0x0000000e0d147223 */ /* 0x010fc80000000014 */
[----:B-----5:R-:W-:-:S07]  /*0850*/  FFMA R25, R11, R8, R20 ;  /* 0x000000080b197223 */ /* 0x020fce0000000014 */
.L_x_6:
[----:B------:R-:W-:Y:S05]  /*0860*/  @!P1 BRA `(.L_x_3) ;  /* 0x0000000000749947 */ /* 0x000fea0003800000 */
[----:B------:R-:W0:Y:S01]  /*0870*/  LDC.64 R16, c[0x0][0x390] ;  /* 0x0000e400ff107b82 */ /* 0x000e220000000a00 */
[----:B------:R-:W-:Y:S02]  /*0880*/  ISETP.NE.AND P0, PT, R24, 0x1, PT ;  /* 0x000000011800780c */ /* 0x000fe40003f05270 */
[----:B------:R-:W-:-:S04]  /*0890*/  LOP3.LUT R4, R2, 0x1, RZ, 0xc0, !PT ;  /* 0x0000000102047812 */ /* 0x000fc800078ec0ff */
[----:B------:R-:W-:Y:S01]  /*08a0*/  ISETP.NE.U32.AND P1, PT, R4, 0x1, PT ;  /* 0x000000010400780c */ /* 0x000fe20003f25070 */
[----:B------:R-:W1:Y:S06]  /*08b0*/  LDC.64 R8, c[0x0][0x398] ;  /* 0x0000e600ff087b82 */ /* 0x000e6c0000000a00 */
[----:B------:R-:W-:Y:S02]  /*08c0*/  @P0 IMAD R15, R3, R2, R7 ;  /* 0x00000002030f0224 */ /* 0x000fe400078e0207 */
[----:B------:R-:W2:Y:S01]  /*08d0*/  LDC.64 R10, c[0x0][0x390] ;  /* 0x0000e400ff0a7b82 */ /* 0x000ea20000000a00 */
[C---:B------:R-:W-:Y:S01]  /*08e0*/  @P0 IMAD R14, R7.reuse, R5, R0 ;  /* 0x00000005070e0224 */ /* 0x040fe200078e0200 */
[----:B------:R-:W-:-:S02]  /*08f0*/  @P0 IADD3 R7, PT, PT, R7, 0x2, RZ ;  /* 0x0000000207070810 */ /* 0x000fc40007ffe0ff */
[C---:B------:R-:W-:Y:S02]  /*0900*/  @P0 IADD3 R21, PT, PT, R15.reuse, 0x1, RZ ;  /* 0x000000010f150810 */ /* 0x040fe40007ffe0ff */
[----:B------:R-:W-:Y:S02]  /*0910*/  @P0 IADD3 R23, PT, PT, R14, R5, RZ ;  /* 0x000000050e170210 */ /* 0x000fe40007ffe0ff */
[----:B------:R-:W3:Y:S01]  /*0920*/  LDC.64 R12, c[0x0][0x398] ;  /* 0x0000e600ff0c7b82 */ /* 0x000ee20000000a00 */
[----:B0-----:R-:W-:-:S04]  /*0930*/  @P0 IMAD.WIDE.U32 R18, R15, 0x4, R16 ;  /* 0x000000040f120825 */ /* 0x001fc800078e0010 */
[----:B------:R-:W-:Y:S01]  /*0940*/  @P0 IMAD.WIDE.U32 R16, R21, 0x4, R16 ;  /* 0x0000000415100825 */ /* 0x000fe200078e0010 */
[----:B------:R-:W4:Y:S03]  /*0950*/  @P0 LDG.E R4, desc[UR6][R18.64] ;  /* 0x0000000612040981 */ /* 0x000f26000c1e1900 */
[----:B-1----:R-:W-:Y:S02]  /*0960*/  @P0 IMAD.WIDE.U32 R14, R14, 0x4, R8 ;  /* 0x000000040e0e0825 */ /* 0x002fe400078e0008 */
[----:B------:R-:W5:Y:S02]  /*0970*/  @P0 LDG.E R17, desc[UR6][R16.64] ;  /* 0x0000000610110981 */ /* 0x000f64000c1e1900 */
[----:B------:R-:W-:Y:S02]  /*0980*/  @!P1 IMAD R21, R3, R2, R7 ;  /* 0x0000000203159224 */ /* 0x000fe400078e0207 */
[----:B------:R-:W-:Y:S01]  /*0990*/  @P0 IMAD.WIDE.U32 R8, R23, 0x4, R8 ;  /* 0x0000000417080825 */ /* 0x000fe200078e0008 */
[----:B------:R-:W4:Y:S03]  /*09a0*/  @P0 LDG.E R14, desc[UR6][R14.64] ;  /* 0x000000060e0e0981 */ /* 0x000f26000c1e1900 */
[----:B------:R-:W-:-:S02]  /*09b0*/  @!P1 IMAD R7, R7, R5, R0 ;  /* 0x0000000507079224 */ /* 0x000fc400078e0200 */
[----:B--2---:R-:W-:Y:S01]  /*09c0*/  @!P1 IMAD.WIDE.U32 R10, R21, 0x4, R10 ;  /* 0x00000004150a9825 */ /* 0x004fe200078e000a */
[----:B------:R-:W5:Y:S03]  /*09d0*/  @P0 LDG.E R8, desc[UR6][R8.64] ;  /* 0x0000000608080981 */ /* 0x000f66000c1e1900 */
[----:B---3--:R-:W-:Y:S02]  /*09e0*/  @!P1 IMAD.WIDE.U32 R12, R7, 0x4, R12 ;  /* 0x00000004070c9825 */ /* 0x008fe400078e000c */
[----:B------:R-:W2:Y:S04]  /*09f0*/  @!P1 LDG.E R10, desc[UR6][R10.64] ;  /* 0x000000060a0a9981 */ /* 0x000ea8000c1e1900 */
[----:B------:R-:W2:Y:S01]  /*0a00*/  @!P1 LDG.E R12, desc[UR6][R12.64] ;  /* 0x000000060c0c9981 */ /* 0x000ea2000c1e1900 */
[----:B----4-:R-:W-:-:S04]  /*0a10*/  @P0 FFMA R4, R4, R14, R25 ;  /* 0x0000000e04040223 */ /* 0x010fc80000000019 */
[----:B-----5:R-:W-:-:S04]  /*0a20*/  @P0 FFMA R25, R17, R8, R4 ;  /* 0x0000000811190223 */ /* 0x020fc80000000004 */
[----:B--2---:R-:W-:-:S07]  /*0a30*/  @!P1 FFMA R25, R10, R12, R25 ;  /* 0x0000000c0a199223 */ /* 0x004fce0000000019 */
.L_x_3:
[----:B------:R-:W0:Y:S01]  /*0a40*/  LDC.64 R6, c[0x0][0x3a8] ;  /* 0x0000ea00ff067b82 */ /* 0x000e220000000a00 */
[----:B------:R-:W-:Y:S01]  /*0a50*/  IMAD R3, R3, R5, R0 ;  /* 0x0000000503037224 */ /* 0x000fe200078e0200 */
        /* <DEDUP_REMOVED lines=8> */
.L_x_7:
        /* <DEDUP_REMOVED lines=10> */
.L_x_9:


//--------------------- .nv.shared._Z11sgemm_tiledILi32EEviiifPKfS1_fPf --------------------------
	.section	.nv.shared._Z11sgemm_tiledILi32EEviiifPKfS1_fPf,"aw",@nobits
	.sectionflags	@""
	.align	4
.nv.shared._Z11sgemm_tiledILi32EEviiifPKfS1_fPf:
	.zero		9216


//--------------------- .nv.shared.reserved.0     --------------------------
	.section	.nv.shared.reserved.0,"aw",@nobits
	.weak		__nv_reservedSMEM_offset_0_alias
	.size		__nv_reservedSMEM_offset_0_alias, 0, 64
	.other		__nv_reservedSMEM_offset_0_alias,@"STO_CUDA_RESERVED_SHARED STV_DEFAULT"
__nv_reservedSMEM_offset_0_alias:
	.zero		0
	.zero		64


//--------------------- .nv.constant0._Z11sgemm_tiledILi32EEviiifPKfS1_fPf --------------------------
	.section	.nv.constant0._Z11sgemm_tiledILi32EEviiifPKfS1_fPf,"a",@progbits
	.sectionflags	@""
	.align	4
.nv.constant0._Z11sgemm_tiledILi32EEviiifPKfS1_fPf:
	.zero		944


//--------------------- .nv.constant0._Z11sgemm_naiveiiifPKfS0_fPf --------------------------
	.section	.nv.constant0._Z11sgemm_naiveiiifPKfS0_fPf,"a",@progbits
	.sectionflags	@""
	.align	4
.nv.constant0._Z11sgemm_naiveiiifPKfS0_fPf:
	.zero		944


//--------------------- SYMBOLS --------------------------

	.type		.nv.reservedSmem.offset0,@object
	.size		.nv.reservedSmem.offset0,0x4
	.type		.nv.reservedSmem.cap,@object
	.size		.nv.reservedSmem.cap,0x4
